// auto-generated by cutlass_sweep.gemm — config: {"arch": "sm_100", "cluster_m": 2, "cluster_n": 1, "dtype": "bf16", "stages": 4, "tile_k": 128, "tile_m": 128, "tile_n": 64}
#include "cutlass/cutlass.h"
#include "cutlass/gemm/collective/collective_builder.hpp"
#include "cutlass/gemm/device/gemm_universal_adapter.h"
#include "cutlass/gemm/kernel/gemm_universal.hpp"
#include "cutlass/epilogue/collective/collective_builder.hpp"

using ElemA = cutlass::bfloat16_t;
using ElemB = cutlass::bfloat16_t;
using ElemCD = cutlass::bfloat16_t;
using Acc  = float;
using TileShape    = cute::Shape<cute::_128, cute::_64, cute::_128>;
using ClusterShape = cute::Shape<cute::_2, cute::_1, cute::_1>;

using CollectiveEpilogue = typename cutlass::epilogue::collective::CollectiveBuilder<
    cutlass::arch::Sm100, cutlass::arch::OpClassTensorOp,
    TileShape, ClusterShape,
    cutlass::epilogue::collective::EpilogueTileAuto,
    Acc, Acc,
    ElemCD, cutlass::layout::RowMajor, 128 / cutlass::sizeof_bits<ElemCD>::value,
    ElemCD, cutlass::layout::RowMajor, 128 / cutlass::sizeof_bits<ElemCD>::value,
    cutlass::epilogue::collective::EpilogueScheduleAuto
  >::CollectiveOp;

using CollectiveMainloop = typename cutlass::gemm::collective::CollectiveBuilder<
    cutlass::arch::Sm100, cutlass::arch::OpClassTensorOp,
    ElemA, cutlass::layout::RowMajor, 128 / cutlass::sizeof_bits<ElemA>::value,
    ElemB, cutlass::layout::ColumnMajor, 128 / cutlass::sizeof_bits<ElemB>::value,
    Acc,
    TileShape, ClusterShape,
    cutlass::gemm::collective::StageCount<4>,
    cutlass::gemm::collective::KernelScheduleAuto
  >::CollectiveOp;

using GemmKernel = cutlass::gemm::kernel::GemmUniversal<
    cute::Shape<int,int,int,int>,
    CollectiveMainloop,
    CollectiveEpilogue
>;
using Gemm = cutlass::gemm::device::GemmUniversalAdapter<GemmKernel>;

// Force the device kernel symbol into the cubin without needing a host main.
auto* _anchor = &cutlass::device_kernel<GemmKernel>;


// ===== COMPILED SASS (sm_100a) =====

	.target	sm_100a

	.elftype	@"ET_EXEC"


//--------------------- .note.nv.tkinfo           --------------------------
	.section	.note.nv.tkinfo,"",@"SHT_NOTE"
	.sectionflags	@"SHF_NOTE_NV_TKINFO"
	.tkinfo
        /*0018*/ 	.word	0x00000002
        /*0030*/ 	.string	""
        /*0030*/ 	.string	"ptxas"
        /*0030*/ 	.string	"Cuda compilation tools, release 13.0, V13.0.88"
        /*0030*/ 	.string	"Build cuda_13.0.r13.0/compiler.36424714_0"
        /*0030*/ 	.string	"-arch sm_100a -m 64 "



//--------------------- .note.nv.cuinfo           --------------------------
	.section	.note.nv.cuinfo,"",@"SHT_NOTE"
	.sectionflags	@"SHF_NOTE_NV_CUINFO"
        /*0018*/ 	.short	0x0002
        /*001a*/ 	.short	0x0064
        /*001c*/ 	.short	0x0082
	.zero		2


//--------------------- .nv.info                  --------------------------
	.section	.nv.info,"",@"SHT_CUDA_INFO"
	.align	4


	//----- nvinfo : EIATTR_REGCOUNT
	.align		4
        /*0000*/ 	.byte	0x04, 0x2f
        /*0002*/ 	.short	(.L_19 - .L_18)
	.align		4
.L_18:
        /*0004*/ 	.word	index@(_ZN7cutlass13device_kernelINS_4gemm6kernel13GemmUniversalIN4cute5tupleIJiiiiEEENS1_10collective13CollectiveMmaINS1_35MainloopSm100TmaUmmaWarpSpecializedILi4ELi2ELi4ENS5_IJNS4_1CILi2EEENSA_ILi1EEESC_EEEEENS5_IJNSA_ILi128EEENSA_ILi64EEESF_EEENS_10bfloat16_tENS5_IJlSC_lEEESI_SJ_NS4_8TiledMMAINS4_8MMA_AtomIJNS4_26SM100_MMA_F16BF16_2x1SM_SSISI_SI_fLi128ELi64ELNS4_4UMMA5MajorE0ELSO_0ELNSN_7ScaleInE0ELSP_0EEEEEENS4_6LayoutINS5_IJSC_SC_SC_EEENS5_IJNSA_ILi0EEESU_SU_EEEEENS5_IJNS4_10UnderscoreESX_SX_EEEEENS4_18SM100_TMA_2SM_LOADENS4_14ComposedLayoutINS4_7SwizzleILi3ELi4ELi3EEENS4_18smem_ptr_flag_bitsILi16EEENSS_INS5_IJNSA_ILi8EEESG_EEENS5_IJSG_SC_EEEEEEEvNS4_8identityES10_S1A_vS1B_EENS_8epilogue10collective18CollectiveEpilogueINS1D_23Sm100TmaWarpSpecializedILi3ELi2ELi16ELb1ELb0EEEJNS5_IJSG_SG_SF_EEENS5_IJNSS_ISG_SC_EENSS_INS5_IJNSA_ILi16EEESB_EEENS5_IJSC_NSA_ILi32EEEEEEEEEEESI_SJ_SI_SJ_NS1D_6fusion15FusionCallbacksIS1H_NS1Q_17LinearCombinationISI_fSI_fLNS_15FloatRoundStyleE2EEES1I_S1P_JEEENS4_5SM1004TMEM4LOAD26SM100_TMEM_LOAD_32dp32b16xENS4_13SM90_TMA_LOADENS11_INS12_ILi1ELi4ELi3EEES15_NSS_INS5_IJS16_S1K_EEENS5_IJS1K_SC_EEEEEEENS4_39AutoVectorizingCopyWithAssumedAlignmentILi128EEENS4_14SM90_TMA_STOREES25_S27_S27_EEEvvEEEEvNT_6ParamsE)
        /*0008*/ 	.word	0x00000059


	//----- nvinfo : EIATTR_FRAME_SIZE
	.align		4
.L_19:
        /*000c*/ 	.byte	0x04, 0x11
        /*000e*/ 	.short	(.L_21 - .L_20)
	.align		4
.L_20:
        /*0010*/ 	.word	index@($__internal_2_$__cuda_sm10x_tcgen05_guardrail_trap_unallocated_columns_being_dealloced)
        /*0014*/ 	.word	0x00000000


	//----- nvinfo : EIATTR_FRAME_SIZE
	.align		4
.L_21:
        /*0018*/ 	.byte	0x04, 0x11
        /*001a*/ 	.short	(.L_23 - .L_22)
	.align		4
.L_22:
        /*001c*/ 	.word	index@($__internal_1_$__cuda_sm10x_tcgen05_guardrail_trap_phase_invalid_during_alloc)
        /*0020*/ 	.word	0x00000000


	//----- nvinfo : EIATTR_FRAME_SIZE
	.align		4
.L_23:
        /*0024*/ 	.byte	0x04, 0x11
        /*0026*/ 	.short	(.L_25 - .L_24)
	.align		4
.L_24:
        /*0028*/ 	.word	index@($__internal_0_$__cuda_sm10x_tcgen05_guardrail_trap_col_being_dealloced_not_returned_by_alloc)
        /*002c*/ 	.word	0x00000000


	//----- nvinfo : EIATTR_FRAME_SIZE
	.align		4
.L_25:
        /*0030*/ 	.byte	0x04, 0x11
        /*0032*/ 	.short	(.L_27 - .L_26)
	.align		4
.L_26:
        /*0034*/ 	.word	index@(_ZN7cutlass13device_kernelINS_4gemm6kernel13GemmUniversalIN4cute5tupleIJiiiiEEENS1_10collective13CollectiveMmaINS1_35MainloopSm100TmaUmmaWarpSpecializedILi4ELi2ELi4ENS5_IJNS4_1CILi2EEENSA_ILi1EEESC_EEEEENS5_IJNSA_ILi128EEENSA_ILi64EEESF_EEENS_10bfloat16_tENS5_IJlSC_lEEESI_SJ_NS4_8TiledMMAINS4_8MMA_AtomIJNS4_26SM100_MMA_F16BF16_2x1SM_SSISI_SI_fLi128ELi64ELNS4_4UMMA5MajorE0ELSO_0ELNSN_7ScaleInE0ELSP_0EEEEEENS4_6LayoutINS5_IJSC_SC_SC_EEENS5_IJNSA_ILi0EEESU_SU_EEEEENS5_IJNS4_10UnderscoreESX_SX_EEEEENS4_18SM100_TMA_2SM_LOADENS4_14ComposedLayoutINS4_7SwizzleILi3ELi4ELi3EEENS4_18smem_ptr_flag_bitsILi16EEENSS_INS5_IJNSA_ILi8EEESG_EEENS5_IJSG_SC_EEEEEEEvNS4_8identityES10_S1A_vS1B_EENS_8epilogue10collective18CollectiveEpilogueINS1D_23Sm100TmaWarpSpecializedILi3ELi2ELi16ELb1ELb0EEEJNS5_IJSG_SG_SF_EEENS5_IJNSS_ISG_SC_EENSS_INS5_IJNSA_ILi16EEESB_EEENS5_IJSC_NSA_ILi32EEEEEEEEEEESI_SJ_SI_SJ_NS1D_6fusion15FusionCallbacksIS1H_NS1Q_17LinearCombinationISI_fSI_fLNS_15FloatRoundStyleE2EEES1I_S1P_JEEENS4_5SM1004TMEM4LOAD26SM100_TMEM_LOAD_32dp32b16xENS4_13SM90_TMA_LOADENS11_INS12_ILi1ELi4ELi3EEES15_NSS_INS5_IJS16_S1K_EEENS5_IJS1K_SC_EEEEEEENS4_39AutoVectorizingCopyWithAssumedAlignmentILi128EEENS4_14SM90_TMA_STOREES25_S27_S27_EEEvvEEEEvNT_6ParamsE)
        /*0038*/ 	.word	0x00000000


	//----- nvinfo : EIATTR_MIN_STACK_SIZE
	.align		4
.L_27:
        /*003c*/ 	.byte	0x04, 0x12
        /*003e*/ 	.short	(.L_29 - .L_28)
	.align		4
.L_28:
        /*0040*/ 	.word	index@(_ZN7cutlass13device_kernelINS_4gemm6kernel13GemmUniversalIN4cute5tupleIJiiiiEEENS1_10collective13CollectiveMmaINS1_35MainloopSm100TmaUmmaWarpSpecializedILi4ELi2ELi4ENS5_IJNS4_1CILi2EEENSA_ILi1EEESC_EEEEENS5_IJNSA_ILi128EEENSA_ILi64EEESF_EEENS_10bfloat16_tENS5_IJlSC_lEEESI_SJ_NS4_8TiledMMAINS4_8MMA_AtomIJNS4_26SM100_MMA_F16BF16_2x1SM_SSISI_SI_fLi128ELi64ELNS4_4UMMA5MajorE0ELSO_0ELNSN_7ScaleInE0ELSP_0EEEEEENS4_6LayoutINS5_IJSC_SC_SC_EEENS5_IJNSA_ILi0EEESU_SU_EEEEENS5_IJNS4_10UnderscoreESX_SX_EEEEENS4_18SM100_TMA_2SM_LOADENS4_14ComposedLayoutINS4_7SwizzleILi3ELi4ELi3EEENS4_18smem_ptr_flag_bitsILi16EEENSS_INS5_IJNSA_ILi8EEESG_EEENS5_IJSG_SC_EEEEEEEvNS4_8identityES10_S1A_vS1B_EENS_8epilogue10collective18CollectiveEpilogueINS1D_23Sm100TmaWarpSpecializedILi3ELi2ELi16ELb1ELb0EEEJNS5_IJSG_SG_SF_EEENS5_IJNSS_ISG_SC_EENSS_INS5_IJNSA_ILi16EEESB_EEENS5_IJSC_NSA_ILi32EEEEEEEEEEESI_SJ_SI_SJ_NS1D_6fusion15FusionCallbacksIS1H_NS1Q_17LinearCombinationISI_fSI_fLNS_15FloatRoundStyleE2EEES1I_S1P_JEEENS4_5SM1004TMEM4LOAD26SM100_TMEM_LOAD_32dp32b16xENS4_13SM90_TMA_LOADENS11_INS12_ILi1ELi4ELi3EEES15_NSS_INS5_IJS16_S1K_EEENS5_IJS1K_SC_EEEEEEENS4_39AutoVectorizingCopyWithAssumedAlignmentILi128EEENS4_14SM90_TMA_STOREES25_S27_S27_EEEvvEEEEvNT_6ParamsE)
        /*0044*/ 	.word	0x00000000
.L_29:


//--------------------- .nv.compat                --------------------------
	.section	.nv.compat,"",@"SHT_CUDA_COMPAT_INFO"
	.align	4
        /*0000*/ 	.byte	0x02, 0x09, 0x01, 0x00, 0x02, 0x02, 0x02, 0x00, 0x02, 0x05, 0x05, 0x00, 0x03, 0x07, 0x01, 0x01
        /*0010*/ 	.byte	0x02, 0x03, 0x01, 0x00, 0x02, 0x06, 0x01, 0x00, 0x04, 0x0b, 0x08, 0x00, 0x09, 0x00, 0x00, 0x00
        /*0020*/ 	.byte	0x00, 0x00, 0x00, 0x00


//--------------------- .nv.info._ZN7cutlass13device_kernelINS_4gemm6kernel13GemmUniversalIN4cute5tupleIJiiiiEEENS1_10collective13CollectiveMmaINS1_35MainloopSm100TmaUmmaWarpSpecializedILi4ELi2ELi4ENS5_IJNS4_1CILi2EEENSA_ILi1EEESC_EEEEENS5_IJNSA_ILi128EEENSA_ILi64EEESF_EEENS_10bfloat16_tENS5_IJlSC_lEEESI_SJ_NS4_8TiledMMAINS4_8MMA_AtomIJNS4_26SM100_MMA_F16BF16_2x1SM_SSISI_SI_fLi128ELi64ELNS4_4UMMA5MajorE0ELSO_0ELNSN_7ScaleInE0ELSP_0EEEEEENS4_6LayoutINS5_IJSC_SC_SC_EEENS5_IJNSA_ILi0EEESU_SU_EEEEENS5_IJNS4_10UnderscoreESX_SX_EEEEENS4_18SM100_TMA_2SM_LOADENS4_14ComposedLayoutINS4_7SwizzleILi3ELi4ELi3EEENS4_18smem_ptr_flag_bitsILi16EEENSS_INS5_IJNSA_ILi8EEESG_EEENS5_IJSG_SC_EEEEEEEvNS4_8identityES10_S1A_vS1B_EENS_8epilogue10collective18CollectiveEpilogueINS1D_23Sm100TmaWarpSpecializedILi3ELi2ELi16ELb1ELb0EEEJNS5_IJSG_SG_SF_EEENS5_IJNSS_ISG_SC_EENSS_INS5_IJNSA_ILi16EEESB_EEENS5_IJSC_NSA_ILi32EEEEEEEEEEESI_SJ_SI_SJ_NS1D_6fusion15FusionCallbacksIS1H_NS1Q_17LinearCombinationISI_fSI_fLNS_15FloatRoundStyleE2EEES1I_S1P_JEEENS4_5SM1004TMEM4LOAD26SM100_TMEM_LOAD_32dp32b16xENS4_13SM90_TMA_LOADENS11_INS12_ILi1ELi4ELi3EEES15_NSS_INS5_IJS16_S1K_EEENS5_IJS1K_SC_EEEEEEENS4_39AutoVectorizingCopyWithAssumedAlignmentILi128EEENS4_14SM90_TMA_STOREES25_S27_S27_EEEvvEEEEvNT_6ParamsE --------------------------
	.section	.nv.info._ZN7cutlass13device_kernelINS_4gemm6kernel13GemmUniversalIN4cute5tupleIJiiiiEEENS1_10collective13CollectiveMmaINS1_35MainloopSm100TmaUmmaWarpSpecializedILi4ELi2ELi4ENS5_IJNS4_1CILi2EEENSA_ILi1EEESC_EEEEENS5_IJNSA_ILi128EEENSA_ILi64EEESF_EEENS_10bfloat16_tENS5_IJlSC_lEEESI_SJ_NS4_8TiledMMAINS4_8MMA_AtomIJNS4_26SM100_MMA_F16BF16_2x1SM_SSISI_SI_fLi128ELi64ELNS4_4UMMA5MajorE0ELSO_0ELNSN_7ScaleInE0ELSP_0EEEEEENS4_6LayoutINS5_IJSC_SC_SC_EEENS5_IJNSA_ILi0EEESU_SU_EEEEENS5_IJNS4_10UnderscoreESX_SX_EEEEENS4_18SM100_TMA_2SM_LOADENS4_14ComposedLayoutINS4_7SwizzleILi3ELi4ELi3EEENS4_18smem_ptr_flag_bitsILi16EEENSS_INS5_IJNSA_ILi8EEESG_EEENS5_IJSG_SC_EEEEEEEvNS4_8identityES10_S1A_vS1B_EENS_8epilogue10collective18CollectiveEpilogueINS1D_23Sm100TmaWarpSpecializedILi3ELi2ELi16ELb1ELb0EEEJNS5_IJSG_SG_SF_EEENS5_IJNSS_ISG_SC_EENSS_INS5_IJNSA_ILi16EEESB_EEENS5_IJSC_NSA_ILi32EEEEEEEEEEESI_SJ_SI_SJ_NS1D_6fusion15FusionCallbacksIS1H_NS1Q_17LinearCombinationISI_fSI_fLNS_15FloatRoundStyleE2EEES1I_S1P_JEEENS4_5SM1004TMEM4LOAD26SM100_TMEM_LOAD_32dp32b16xENS4_13SM90_TMA_LOADENS11_INS12_ILi1ELi4ELi3EEES15_NSS_INS5_IJS16_S1K_EEENS5_IJS1K_SC_EEEEEEENS4_39AutoVectorizingCopyWithAssumedAlignmentILi128EEENS4_14SM90_TMA_STOREES25_S27_S27_EEEvvEEEEvNT_6ParamsE,"",@"SHT_CUDA_INFO"
	.sectionflags	@""
	.align	4


	//----- nvinfo : EIATTR_CUDA_API_VERSION
	.align		4
        /*0000*/ 	.byte	0x04, 0x37
        /*0002*/ 	.short	(.L_31 - .L_30)
.L_30:
        /*0004*/ 	.word	0x00000082


	//----- nvinfo : EIATTR_KPARAM_INFO
	.align		4
.L_31:
        /*0008*/ 	.byte	0x04, 0x17
        /*000a*/ 	.short	(.L_33 - .L_32)
.L_32:
        /*000c*/ 	.word	0x00000000
        /*0010*/ 	.short	0x0000
        /*0012*/ 	.short	0x0000
        /*0014*/ 	.byte	0x00, 0xf0, 0x01, 0x20


	//----- nvinfo : EIATTR_AT_ENTRY_FRAGMENTS
	.align		4
.L_33:
        /*0018*/ 	.byte	0x04, 0x4f
        /*001a*/ 	.short	(.L_35 - .L_34)


	//   ....[0]....
.L_34:
        /*001c*/ 	.word	0x00000007


	//----- nvinfo : EIATTR_RESERVED_SMEM_USED
	.align		4
.L_35:
        /*0020*/ 	.byte	0x01, 0x41
	.zero		2


	//----- nvinfo : EIATTR_SPARSE_MMA_MASK
	.align		4
        /*0024*/ 	.byte	0x03, 0x50
        /*0026*/ 	.short	0x0000


	//----- nvinfo : EIATTR_TCGEN05_2CTA_USED
	.align		4
        /*0028*/ 	.byte	0x01, 0x52
	.zero		2


	//----- nvinfo : EIATTR_MAXREG_COUNT
	.align		4
        /*002c*/ 	.byte	0x03, 0x1b
        /*002e*/ 	.short	0x00ff


	//----- nvinfo : EIATTR_NUM_BARRIERS
	.align		4
        /*0030*/ 	.byte	0x02, 0x4c
        /*0032*/ 	.byte	0x07
	.zero		1


	//----- nvinfo : EIATTR_EXTERNS
	.align		4
        /*0034*/ 	.byte	0x04, 0x0f
        /*0036*/ 	.short	(.L_37 - .L_36)


	//   ....[0]....
	.align		4
.L_36:
        /*0038*/ 	.word	index@(__assertfail)


	//----- nvinfo : EIATTR_MERCURY_ISA_VERSION
	.align		4
.L_37:
        /*003c*/ 	.byte	0x03, 0x5f
        /*003e*/ 	.short	0x0101


	//----- nvinfo : EIATTR_INT_WARP_WIDE_INSTR_OFFSETS
	.align		4
        /*0040*/ 	.byte	0x04, 0x31
        /*0042*/ 	.short	(.L_39 - .L_38)


	//   ....[0]....
.L_38:
        /*0044*/ 	.word	0x00000cf0


	//   ....[1]....
        /*0048*/ 	.word	0x00000d90


	//   ....[2]....
        /*004c*/ 	.word	0x00002260


	//   ....[3]....
        /*0050*/ 	.word	0x00004300


	//   ....[4]....
        /*0054*/ 	.word	0x00004320


	//   ....[5]....
        /*0058*/ 	.word	0x00004350


	//   ....[6]....
        /*005c*/ 	.word	0x00004c60


	//   ....[7]....
        /*0060*/ 	.word	0x00004cd0


	//   ....[8]....
        /*0064*/ 	.word	0x00004de0


	//   ....[9]....
        /*0068*/ 	.word	0x00004fb0


	//   ....[10]....
        /*006c*/ 	.word	0x00005060


	//   ....[11]....
        /*0070*/ 	.word	0x00005180


	//----- nvinfo : EIATTR_COOP_GROUP_MASK_REGIDS
	.align		4
.L_39:
        /*0074*/ 	.byte	0x04, 0x29
        /*0076*/ 	.short	(.L_41 - .L_40)


	//   ....[0]....
.L_40:
        /*0078*/ 	.word	0xffffffff


	//   ....[1]....
        /*007c*/ 	.word	0xffffffff


	//   ....[2]....
        /*0080*/ 	.word	0xffffffff


	//   ....[3]....
        /*0084*/ 	.word	0xffffffff


	//   ....[4]....
        /*0088*/ 	.word	0xffffffff


	//   ....[5]....
        /*008c*/ 	.word	0xffffffff


	//   ....[6]....
        /*0090*/ 	.word	0xffffffff


	//   ....[7]....
        /*0094*/ 	.word	0xffffffff


	//   ....[8]....
        /*0098*/ 	.word	0xffffffff


	//   ....[9]....
        /*009c*/ 	.word	0xffffffff


	//   ....[10]....
        /*00a0*/ 	.word	0xffffffff


	//   ....[11]....
        /*00a4*/ 	.word	0xffffffff


	//   ....[12]....
        /*00a8*/ 	.word	0xffffffff


	//   ....[13]....
        /*00ac*/ 	.word	0xffffffff


	//----- nvinfo : EIATTR_COOP_GROUP_INSTR_OFFSETS
	.align		4
.L_41:
        /*00b0*/ 	.byte	0x04, 0x28
        /*00b2*/ 	.short	(.L_43 - .L_42)


	//   ....[0]....
.L_42:
        /*00b4*/ 	.word	0x000000c0


	//   ....[1]....
        /*00b8*/ 	.word	0x00000500


	//   ....[2]....
        /*00bc*/ 	.word	0x00000680


	//   ....[3]....
        /*00c0*/ 	.word	0x000007f0


	//   ....[4]....
        /*00c4*/ 	.word	0x000008e0


	//   ....[5]....
        /*00c8*/ 	.word	0x00000a40


	//   ....[6]....
        /*00cc*/ 	.word	0x00000bd0


	//   ....[7]....
        /*00d0*/ 	.word	0x00000e10


	//   ....[8]....
        /*00d4*/ 	.word	0x00002140


	//   ....[9]....
        /*00d8*/ 	.word	0x00002f20


	//   ....[10]....
        /*00dc*/ 	.word	0x000033f0


	//   ....[11]....
        /*00e0*/ 	.word	0x00003420


	//   ....[12]....
        /*00e4*/ 	.word	0x00004200


	//   ....[13]....
        /*00e8*/ 	.word	0x00004410


	//----- nvinfo : EIATTR_VRC_CTA_INIT_COUNT
	.align		4
.L_43:
        /*00ec*/ 	.byte	0x02, 0x4a
        /*00ee*/ 	.byte	0x80
	.zero		1


	//----- nvinfo : EIATTR_SYSCALL_OFFSETS
	.align		4
        /*00f0*/ 	.byte	0x04, 0x46
        /*00f2*/ 	.short	(.L_45 - .L_44)


	//   ....[0]....
.L_44:
        /*00f4*/ 	.word	0x00005d10


	//   ....[1]....
        /*00f8*/ 	.word	0x00005e00


	//   ....[2]....
        /*00fc*/ 	.word	0x000065c0


	//   ....[3]....
        /*0100*/ 	.word	0x00006f40


	//----- nvinfo : EIATTR_MBARRIER_INSTR_OFFSETS
	.align		4
.L_45:
        /*0104*/ 	.byte	0x04, 0x39
        /*0106*/ 	.short	(.L_47 - .L_46)


	//   ....[0]....
.L_46:
        /*0108*/ 	.word	0x000005f0
        /*010c*/ 	.word	0x000000ff
        /*0110*/ 	.word	0x00000000
        /*0114*/ 	.short	0x0100
        /*0116*/ 	.byte	0x08
	.zero		1


	//   ....[1]....
        /*0118*/ 	.word	0x00000600
        /*011c*/ 	.word	0x000000ff
        /*0120*/ 	.word	0x00000020
        /*0124*/ 	.short	0x0100
        /*0126*/ 	.byte	0x08
	.zero		1


	//   ....[2]....
        /*0128*/ 	.word	0x00000610
        /*012c*/ 	.word	0x000000ff
        /*0130*/ 	.word	0x00000008
        /*0134*/ 	.short	0x0100
        /*0136*/ 	.byte	0x08
	.zero		1


	//   ....[3]....
        /*0138*/ 	.word	0x00000620
        /*013c*/ 	.word	0x000000ff
        /*0140*/ 	.word	0x00000028
        /*0144*/ 	.short	0x0100
        /*0146*/ 	.byte	0x08
	.zero		1


	//   ....[4]....
        /*0148*/ 	.word	0x00000630
        /*014c*/ 	.word	0x000000ff
        /*0150*/ 	.word	0x00000010
        /*0154*/ 	.short	0x0100
        /*0156*/ 	.byte	0x08
	.zero		1


	//   ....[5]....
        /*0158*/ 	.word	0x00000640
        /*015c*/ 	.word	0x000000ff
        /*0160*/ 	.word	0x00000030
        /*0164*/ 	.short	0x0100
        /*0166*/ 	.byte	0x08
	.zero		1


	//   ....[6]....
        /*0168*/ 	.word	0x00000650
        /*016c*/ 	.word	0x000000ff
        /*0170*/ 	.word	0x00000018
        /*0174*/ 	.short	0x0100
        /*0176*/ 	.byte	0x08
	.zero		1


	//   ....[7]....
        /*0178*/ 	.word	0x00000660
        /*017c*/ 	.word	0x000000ff
        /*0180*/ 	.word	0x00000038
        /*0184*/ 	.short	0x0100
        /*0186*/ 	.byte	0x08
	.zero		1


	//   ....[8]....
        /*0188*/ 	.word	0x00000780
        /*018c*/ 	.word	0x000000ff
        /*0190*/ 	.word	0x00000040
        /*0194*/ 	.short	0x0100
        /*0196*/ 	.byte	0x09
	.zero		1


	//   ....[9]....
        /*0198*/ 	.word	0x00000790
        /*019c*/ 	.word	0x000000ff
        /*01a0*/ 	.word	0x00000058
        /*01a4*/ 	.short	0x0100
        /*01a6*/ 	.byte	0x09
	.zero		1


	//   ....[10]....
        /*01a8*/ 	.word	0x000007a0
        /*01ac*/ 	.word	0x000000ff
        /*01b0*/ 	.word	0x00000048
        /*01b4*/ 	.short	0x0100
        /*01b6*/ 	.byte	0x09
	.zero		1


	//   ....[11]....
        /*01b8*/ 	.word	0x000007b0
        /*01bc*/ 	.word	0x000000ff
        /*01c0*/ 	.word	0x00000060
        /*01c4*/ 	.short	0x0100
        /*01c6*/ 	.byte	0x09
	.zero		1


	//   ....[12]....
        /*01c8*/ 	.word	0x000007c0
        /*01cc*/ 	.word	0x000000ff
        /*01d0*/ 	.word	0x00000050
        /*01d4*/ 	.short	0x0100
        /*01d6*/ 	.byte	0x09
	.zero		1


	//   ....[13]....
        /*01d8*/ 	.word	0x000007d0
        /*01dc*/ 	.word	0x000000ff
        /*01e0*/ 	.word	0x00000068
        /*01e4*/ 	.short	0x0100
        /*01e6*/ 	.byte	0x09
	.zero		1


	//   ....[14]....
        /*01e8*/ 	.word	0x000008b0
        /*01ec*/ 	.word	0x000000ff
        /*01f0*/ 	.word	0x00000070
        /*01f4*/ 	.short	0x0100
        /*01f6*/ 	.byte	0x08
	.zero		1


	//   ....[15]....
        /*01f8*/ 	.word	0x000008c0
        /*01fc*/ 	.word	0x000000ff
        /*0200*/ 	.word	0x00000078
        /*0204*/ 	.short	0x0100
        /*0206*/ 	.byte	0x08
	.zero		1


	//   ....[16]....
        /*0208*/ 	.word	0x000009f0
        /*020c*/ 	.word	0x000000ff
        /*0210*/ 	.word	0x00000080
        /*0214*/ 	.short	0x0100
        /*0216*/ 	.byte	0x08
	.zero		1


	//   ....[17]....
        /*0218*/ 	.word	0x00000a00
        /*021c*/ 	.word	0x000000ff
        /*0220*/ 	.word	0x00000090
        /*0224*/ 	.short	0x0100
        /*0226*/ 	.byte	0x08
	.zero		1


	//   ....[18]....
        /*0228*/ 	.word	0x00000a10
        /*022c*/ 	.word	0x000000ff
        /*0230*/ 	.word	0x00000088
        /*0234*/ 	.short	0x0100
        /*0236*/ 	.byte	0x08
	.zero		1


	//   ....[19]....
        /*0238*/ 	.word	0x00000a20
        /*023c*/ 	.word	0x000000ff
        /*0240*/ 	.word	0x00000098
        /*0244*/ 	.short	0x0100
        /*0246*/ 	.byte	0x08
	.zero		1


	//   ....[20]....
        /*0248*/ 	.word	0x00000b40
        /*024c*/ 	.word	0x000000ff
        /*0250*/ 	.word	0x000000a0
        /*0254*/ 	.short	0x0100
        /*0256*/ 	.byte	0x09
	.zero		1


	//   ....[21]....
        /*0258*/ 	.word	0x00000b50
        /*025c*/ 	.word	0x000000ff
        /*0260*/ 	.word	0x000000c0
        /*0264*/ 	.short	0x0100
        /*0266*/ 	.byte	0x09
	.zero		1


	//   ....[22]....
        /*0268*/ 	.word	0x00000b60
        /*026c*/ 	.word	0x000000ff
        /*0270*/ 	.word	0x000000a8
        /*0274*/ 	.short	0x0100
        /*0276*/ 	.byte	0x09
	.zero		1


	//   ....[23]....
        /*0278*/ 	.word	0x00000b70
        /*027c*/ 	.word	0x000000ff
        /*0280*/ 	.word	0x000000c8
        /*0284*/ 	.short	0x0100
        /*0286*/ 	.byte	0x09
	.zero		1


	//   ....[24]....
        /*0288*/ 	.word	0x00000b80
        /*028c*/ 	.word	0x000000ff
        /*0290*/ 	.word	0x000000b0
        /*0294*/ 	.short	0x0100
        /*0296*/ 	.byte	0x09
	.zero		1


	//   ....[25]....
        /*0298*/ 	.word	0x00000b90
        /*029c*/ 	.word	0x000000ff
        /*02a0*/ 	.word	0x000000d0
        /*02a4*/ 	.short	0x0100
        /*02a6*/ 	.byte	0x09
	.zero		1


	//   ....[26]....
        /*02a8*/ 	.word	0x00000ba0
        /*02ac*/ 	.word	0x000000ff
        /*02b0*/ 	.word	0x000000b8
        /*02b4*/ 	.short	0x0100
        /*02b6*/ 	.byte	0x09
	.zero		1


	//   ....[27]....
        /*02b8*/ 	.word	0x00000bb0
        /*02bc*/ 	.word	0x000000ff
        /*02c0*/ 	.word	0x000000d8
        /*02c4*/ 	.short	0x0100
        /*02c6*/ 	.byte	0x09
	.zero		1


	//   ....[28]....
        /*02c8*/ 	.word	0x00000ca0
        /*02cc*/ 	.word	0x000000ff
        /*02d0*/ 	.word	0x000000e0
        /*02d4*/ 	.short	0x0100
        /*02d6*/ 	.byte	0x08
	.zero		1


	//   ....[29]....
        /*02d8*/ 	.word	0x00000cb0
        /*02dc*/ 	.word	0x000000ff
        /*02e0*/ 	.word	0x000000f0
        /*02e4*/ 	.short	0x0100
        /*02e6*/ 	.byte	0x08
	.zero		1


	//   ....[30]....
        /*02e8*/ 	.word	0x00000cc0
        /*02ec*/ 	.word	0x000000ff
        /*02f0*/ 	.word	0x000000e8
        /*02f4*/ 	.short	0x0100
        /*02f6*/ 	.byte	0x08
	.zero		1


	//   ....[31]....
        /*02f8*/ 	.word	0x00000cd0
        /*02fc*/ 	.word	0x000000ff
        /*0300*/ 	.word	0x000000f8
        /*0304*/ 	.short	0x0100
        /*0306*/ 	.byte	0x08
	.zero		1


	//   ....[32]....
        /*0308*/ 	.word	0x00000dc0
        /*030c*/ 	.word	0x000000ff
        /*0310*/ 	.word	0x00000100
        /*0314*/ 	.short	0x0100
        /*0316*/ 	.byte	0x06
	.zero		1


	//   ....[33]....
        /*0318*/ 	.word	0x000017e0
        /*031c*/ 	.word	0x00000003
        /*0320*/ 	.word	0x000000f0
        /*0324*/ 	.short	0x010a
        /*0326*/ 	.byte	0xff
	.zero		1


	//   ....[34]....
        /*0328*/ 	.word	0x00001810
        /*032c*/ 	.word	0x00000003
        /*0330*/ 	.word	0x000000e0
        /*0334*/ 	.short	0x0101
        /*0336*/ 	.byte	0xff
	.zero		1


	//   ....[35]....
        /*0338*/ 	.word	0x00001910
        /*033c*/ 	.word	0x000000ff
        /*0340*/ 	.word	0x00000020
        /*0344*/ 	.short	0x010a
        /*0346*/ 	.byte	0x08
	.zero		1


	//   ....[36]....
        /*0348*/ 	.word	0x000019e0
        /*034c*/ 	.word	0x000000ff
        /*0350*/ 	.word	0x00000020
        /*0354*/ 	.short	0x010a
        /*0356*/ 	.byte	0x21
	.zero		1


	//   ....[37]....
        /*0358*/ 	.word	0x00001b90
        /*035c*/ 	.word	0x000000ff
        /*0360*/ 	.word	0x00000020
        /*0364*/ 	.short	0x010a
        /*0366*/ 	.byte	0x08
	.zero		1


	//   ....[38]....
        /*0368*/ 	.word	0x00001d50
        /*036c*/ 	.word	0x000000ff
        /*0370*/ 	.word	0x00000078
        /*0374*/ 	.short	0x0101
        /*0376*/ 	.byte	0x04
	.zero		1


	//   ....[39]....
        /*0378*/ 	.word	0x00001d70
        /*037c*/ 	.word	0x000000ff
        /*0380*/ 	.word	0x00000020
        /*0384*/ 	.short	0x010a
        /*0386*/ 	.byte	0x08
	.zero		1


	//   ....[40]....
        /*0388*/ 	.word	0x00001df0
        /*038c*/ 	.word	0x000000ff
        /*0390*/ 	.word	0x00000020
        /*0394*/ 	.short	0x010a
        /*0396*/ 	.byte	0x21
	.zero		1


	//   ....[41]....
        /*0398*/ 	.word	0x00001f80
        /*039c*/ 	.word	0x000000ff
        /*03a0*/ 	.word	0x00000020
        /*03a4*/ 	.short	0x010a
        /*03a6*/ 	.byte	0x08
	.zero		1


	//   ....[42]....
        /*03a8*/ 	.word	0x00002170
        /*03ac*/ 	.word	0x00000002
        /*03b0*/ 	.word	0x00000080
        /*03b4*/ 	.short	0x010a
        /*03b6*/ 	.byte	0xff
	.zero		1


	//   ....[43]....
        /*03b8*/ 	.word	0x00002230
        /*03bc*/ 	.word	0x00000002
        /*03c0*/ 	.word	0x00000000
        /*03c4*/ 	.short	0x0101
        /*03c6*/ 	.byte	0xff
	.zero		1


	//   ....[44]....
        /*03c8*/ 	.word	0x00002790
        /*03cc*/ 	.word	0x000000ff
        /*03d0*/ 	.word	0x00000000
        /*03d4*/ 	.short	0x010a
        /*03d6*/ 	.byte	0x05
	.zero		1


	//   ....[45]....
        /*03d8*/ 	.word	0x00002820
        /*03dc*/ 	.word	0x000000ff
        /*03e0*/ 	.word	0x00000000
        /*03e4*/ 	.short	0x010a
        /*03e6*/ 	.byte	0x05
	.zero		1


	//   ....[46]....
        /*03e8*/ 	.word	0x000028b0
        /*03ec*/ 	.word	0x000000ff
        /*03f0*/ 	.word	0x00000000
        /*03f4*/ 	.short	0x010a
        /*03f6*/ 	.byte	0x05
	.zero		1


	//   ....[47]....
        /*03f8*/ 	.word	0x00002950
        /*03fc*/ 	.word	0x00000000
        /*0400*/ 	.word	0x00000000
        /*0404*/ 	.short	0x010a
        /*0406*/ 	.byte	0xff
	.zero		1


	//   ....[48]....
        /*0408*/ 	.word	0x00002a80
        /*040c*/ 	.word	0x00000000
        /*0410*/ 	.word	0x000000e0
        /*0414*/ 	.short	0x010a
        /*0416*/ 	.byte	0xff
	.zero		1


	//   ....[49]....
        /*0418*/ 	.word	0x00002af0
        /*041c*/ 	.word	0x00000004
        /*0420*/ 	.word	0x00000000
        /*0424*/ 	.short	0x0101
        /*0426*/ 	.byte	0xff
	.zero		1


	//   ....[50]....
        /*0428*/ 	.word	0x00002b10
        /*042c*/ 	.word	0x000000ff
        /*0430*/ 	.word	0x00000090
        /*0434*/ 	.short	0x010a
        /*0436*/ 	.byte	0x05
	.zero		1


	//   ....[51]....
        /*0438*/ 	.word	0x00002c30
        /*043c*/ 	.word	0x00000000
        /*0440*/ 	.word	0x00000080
        /*0444*/ 	.short	0x010a
        /*0446*/ 	.byte	0xff
	.zero		1


	//   ....[52]....
        /*0448*/ 	.word	0x00002d30
        /*044c*/ 	.word	0x00000000
        /*0450*/ 	.word	0x00000000
        /*0454*/ 	.short	0x0101
        /*0456*/ 	.byte	0xff
	.zero		1


	//   ....[53]....
        /*0458*/ 	.word	0x00002dc0
        /*045c*/ 	.word	0x000000ff
        /*0460*/ 	.word	0x00000090
        /*0464*/ 	.short	0x0106
        /*0466*/ 	.byte	0x05
	.zero		1


	//   ....[54]....
        /*0468*/ 	.word	0x00002de0
        /*046c*/ 	.word	0x000000ff
        /*0470*/ 	.word	0x00000090
        /*0474*/ 	.short	0x010a
        /*0476*/ 	.byte	0x05
	.zero		1


	//   ....[55]....
        /*0478*/ 	.word	0x00002e70
        /*047c*/ 	.word	0x000000ff
        /*0480*/ 	.word	0x00000090
        /*0484*/ 	.short	0x0106
        /*0486*/ 	.byte	0x04
	.zero		1


	//   ....[56]....
        /*0488*/ 	.word	0x00002eb0
        /*048c*/ 	.word	0x00000000
        /*0490*/ 	.word	0x00000090
        /*0494*/ 	.short	0x010a
        /*0496*/ 	.byte	0xff
	.zero		1


	//   ....[57]....
        /*0498*/ 	.word	0x000030f0
        /*049c*/ 	.word	0x000000ff
        /*04a0*/ 	.word	0x00000008
        /*04a4*/ 	.short	0x010a
        /*04a6*/ 	.byte	0x06
	.zero		1


	//   ....[58]....
        /*04a8*/ 	.word	0x00003110
        /*04ac*/ 	.word	0x000000ff
        /*04b0*/ 	.word	0x00000008
        /*04b4*/ 	.short	0x010a
        /*04b6*/ 	.byte	0x06
	.zero		1


	//   ....[59]....
        /*04b8*/ 	.word	0x000032a0
        /*04bc*/ 	.word	0x000000ff
        /*04c0*/ 	.word	0x00000008
        /*04c4*/ 	.short	0x010a
        /*04c6*/ 	.byte	0x06
	.zero		1


	//   ....[60]....
        /*04c8*/ 	.word	0x000032c0
        /*04cc*/ 	.word	0x000000ff
        /*04d0*/ 	.word	0x00000008
        /*04d4*/ 	.short	0x010a
        /*04d6*/ 	.byte	0x06
	.zero		1


	//   ....[61]....
        /*04d8*/ 	.word	0x00003380
        /*04dc*/ 	.word	0x000000ff
        /*04e0*/ 	.word	0x00000000
        /*04e4*/ 	.short	0x0101
        /*04e6*/ 	.byte	0x07
	.zero		1


	//   ....[62]....
        /*04e8*/ 	.word	0x00003740
        /*04ec*/ 	.word	0x00000000
        /*04f0*/ 	.word	0x00000080
        /*04f4*/ 	.short	0x010a
        /*04f6*/ 	.byte	0xff
	.zero		1


	//   ....[63]....
        /*04f8*/ 	.word	0x00003800
        /*04fc*/ 	.word	0x00000000
        /*0500*/ 	.word	0x00000000
        /*0504*/ 	.short	0x0101
        /*0506*/ 	.byte	0xff
	.zero		1


	//   ....[64]....
        /*0508*/ 	.word	0x000038b0
        /*050c*/ 	.word	0x000000ff
        /*0510*/ 	.word	0x00000000
        /*0514*/ 	.short	0x010a
        /*0516*/ 	.byte	0x09
	.zero		1


	//   ....[65]....
        /*0518*/ 	.word	0x000038d0
        /*051c*/ 	.word	0x000000ff
        /*0520*/ 	.word	0x000000c0
        /*0524*/ 	.short	0x010a
        /*0526*/ 	.byte	0x08
	.zero		1


	//   ....[66]....
        /*0528*/ 	.word	0x00003980
        /*052c*/ 	.word	0x000000ff
        /*0530*/ 	.word	0x00000000
        /*0534*/ 	.short	0x010a
        /*0536*/ 	.byte	0x0e
	.zero		1


	//   ....[67]....
        /*0538*/ 	.word	0x00003ab0
        /*053c*/ 	.word	0x000000ff
        /*0540*/ 	.word	0x00000000
        /*0544*/ 	.short	0x010a
        /*0546*/ 	.byte	0x26
	.zero		1


	//   ....[68]....
        /*0548*/ 	.word	0x00003ef0
        /*054c*/ 	.word	0x000000ff
        /*0550*/ 	.word	0x00000000
        /*0554*/ 	.short	0x010a
        /*0556*/ 	.byte	0x08
	.zero		1


	//   ....[69]....
        /*0558*/ 	.word	0x00003f80
        /*055c*/ 	.word	0x000000ff
        /*0560*/ 	.word	0x00000000
        /*0564*/ 	.short	0x010a
        /*0566*/ 	.byte	0x08
	.zero		1


	//   ....[70]....
        /*0568*/ 	.word	0x00004010
        /*056c*/ 	.word	0x000000ff
        /*0570*/ 	.word	0x00000000
        /*0574*/ 	.short	0x010a
        /*0576*/ 	.byte	0x08
	.zero		1


	//   ....[71]....
        /*0578*/ 	.word	0x000040b0
        /*057c*/ 	.word	0x00000000
        /*0580*/ 	.word	0x00000000
        /*0584*/ 	.short	0x010a
        /*0586*/ 	.byte	0xff
	.zero		1


	//   ....[72]....
        /*0588*/ 	.word	0x000040f0
        /*058c*/ 	.word	0x00000000
        /*0590*/ 	.word	0x00000000
        /*0594*/ 	.short	0x010a
        /*0596*/ 	.byte	0xff
	.zero		1


	//   ....[73]....
        /*0598*/ 	.word	0x00004160
        /*059c*/ 	.word	0x000000ff
        /*05a0*/ 	.word	0x00000000
        /*05a4*/ 	.short	0x0101
        /*05a6*/ 	.byte	0x05
	.zero		1


	//   ....[74]....
        /*05a8*/ 	.word	0x000041a0
        /*05ac*/ 	.word	0x000000ff
        /*05b0*/ 	.word	0x00000100
        /*05b4*/ 	.short	0x010a
        /*05b6*/ 	.byte	0x07
	.zero		1


	//   ....[75]....
        /*05b8*/ 	.word	0x000041f0
        /*05bc*/ 	.word	0x000000ff
        /*05c0*/ 	.word	0x00000000
        /*05c4*/ 	.short	0x0101
        /*05c6*/ 	.byte	0x05
	.zero		1


	//   ....[76]....
        /*05c8*/ 	.word	0x00004600
        /*05cc*/ 	.word	0x00000000
        /*05d0*/ 	.word	0x00000080
        /*05d4*/ 	.short	0x010a
        /*05d6*/ 	.byte	0xff
	.zero		1


	//   ....[77]....
        /*05d8*/ 	.word	0x000046c0
        /*05dc*/ 	.word	0x00000000
        /*05e0*/ 	.word	0x00000000
        /*05e4*/ 	.short	0x0101
        /*05e6*/ 	.byte	0xff
	.zero		1


	//   ....[78]....
        /*05e8*/ 	.word	0x000049e0
        /*05ec*/ 	.word	0x000000ff
        /*05f0*/ 	.word	0x00000078
        /*05f4*/ 	.short	0x010a
        /*05f6*/ 	.byte	0x06
	.zero		1


	//   ....[79]....
        /*05f8*/ 	.word	0x00004c00
        /*05fc*/ 	.word	0x000000ff
        /*0600*/ 	.word	0x00000058
        /*0604*/ 	.short	0x010a
        /*0606*/ 	.byte	0x0f
	.zero		1


	//   ....[80]....
        /*0608*/ 	.word	0x00004eb0
        /*060c*/ 	.word	0x000000ff
        /*0610*/ 	.word	0x00000040
        /*0614*/ 	.short	0x010b
        /*0616*/ 	.byte	0x0f
	.zero		1


	//   ....[81]....
        /*0618*/ 	.word	0x00004f30
        /*061c*/ 	.word	0x000000ff
        /*0620*/ 	.word	0x00000000
        /*0624*/ 	.short	0x0101
        /*0626*/ 	.byte	0x10
	.zero		1


	//   ....[82]....
        /*0628*/ 	.word	0x00004f70
        /*062c*/ 	.word	0x000000ff
        /*0630*/ 	.word	0x00000058
        /*0634*/ 	.short	0x010a
        /*0636*/ 	.byte	0x0d
	.zero		1


	//   ....[83]....
        /*0638*/ 	.word	0x000051b0
        /*063c*/ 	.word	0x000000ff
        /*0640*/ 	.word	0x00000040
        /*0644*/ 	.short	0x010b
        /*0646*/ 	.byte	0x0d
	.zero		1


	//   ....[84]....
        /*0648*/ 	.word	0x00005220
        /*064c*/ 	.word	0x000000ff
        /*0650*/ 	.word	0x00000000
        /*0654*/ 	.short	0x0101
        /*0656*/ 	.byte	0x0f
	.zero		1


	//   ....[85]....
        /*0658*/ 	.word	0x00005270
        /*065c*/ 	.word	0x000000ff
        /*0660*/ 	.word	0x00000000
        /*0664*/ 	.short	0x010a
        /*0666*/ 	.byte	0x04
	.zero		1


	//   ....[86]....
        /*0668*/ 	.word	0x00005300
        /*066c*/ 	.word	0x000000ff
        /*0670*/ 	.word	0x00000000
        /*0674*/ 	.short	0x010a
        /*0676*/ 	.byte	0x04
	.zero		1


	//   ....[87]....
        /*0678*/ 	.word	0x000053a0
        /*067c*/ 	.word	0x00000000
        /*0680*/ 	.word	0x00000000
        /*0684*/ 	.short	0x010a
        /*0686*/ 	.byte	0xff
	.zero		1


	//   ....[88]....
        /*0688*/ 	.word	0x000056e0
        /*068c*/ 	.word	0x00000000
        /*0690*/ 	.word	0x00000080
        /*0694*/ 	.short	0x010a
        /*0696*/ 	.byte	0xff
	.zero		1


	//   ....[89]....
        /*0698*/ 	.word	0x000057f0
        /*069c*/ 	.word	0x00000000
        /*06a0*/ 	.word	0x00000000
        /*06a4*/ 	.short	0x0101
        /*06a6*/ 	.byte	0xff
	.zero		1


	//   ....[90]....
        /*06a8*/ 	.word	0x00006240
        /*06ac*/ 	.word	0x00000000
        /*06b0*/ 	.word	0x00000040
        /*06b4*/ 	.short	0x010a
        /*06b6*/ 	.byte	0xff
	.zero		1


	//   ....[91]....
        /*06b8*/ 	.word	0x00006280
        /*06bc*/ 	.word	0x0000004c
        /*06c0*/ 	.word	0x000000a0
        /*06c4*/ 	.short	0x010a
        /*06c6*/ 	.byte	0xff
	.zero		1


	//   ....[92]....
        /*06c8*/ 	.word	0x00006390
        /*06cc*/ 	.word	0x00000000
        /*06d0*/ 	.word	0x00000040
        /*06d4*/ 	.short	0x010a
        /*06d6*/ 	.byte	0xff
	.zero		1


	//   ....[93]....
        /*06d8*/ 	.word	0x000064a0
        /*06dc*/ 	.word	0x0000004c
        /*06e0*/ 	.word	0x000000a0
        /*06e4*/ 	.short	0x010a
        /*06e6*/ 	.byte	0xff
	.zero		1


	//   ....[94]....
        /*06e8*/ 	.word	0x00006cb0
        /*06ec*/ 	.word	0x00000000
        /*06f0*/ 	.word	0x00000000
        /*06f4*/ 	.short	0x0101
        /*06f6*/ 	.byte	0xff
	.zero		1


	//   ....[95]....
        /*06f8*/ 	.word	0x00006cc0
        /*06fc*/ 	.word	0x00000002
        /*0700*/ 	.word	0x00000040
        /*0704*/ 	.short	0x010a
        /*0706*/ 	.byte	0xff
	.zero		1


	//   ....[96]....
        /*0708*/ 	.word	0x00006d80
        /*070c*/ 	.word	0x00000002
        /*0710*/ 	.word	0x00000040
        /*0714*/ 	.short	0x010a
        /*0716*/ 	.byte	0xff
	.zero		1


	//   ....[97]....
        /*0718*/ 	.word	0x00007100
        /*071c*/ 	.word	0x0000004c
        /*0720*/ 	.word	0x00000000
        /*0724*/ 	.short	0x0101
        /*0726*/ 	.byte	0xff
	.zero		1


	//   ....[98]....
        /*0728*/ 	.word	0x000076a0
        /*072c*/ 	.word	0x00000002
        /*0730*/ 	.word	0x00000000
        /*0734*/ 	.short	0x0101
        /*0736*/ 	.byte	0xff
	.zero		1


	//   ....[99]....
        /*0738*/ 	.word	0x00007910
        /*073c*/ 	.word	0x000000ff
        /*0740*/ 	.word	0x00000000
        /*0744*/ 	.short	0x0101
        /*0746*/ 	.byte	0x04
	.zero		1


	//   ....[100]....
        /*0748*/ 	.word	0x00007930
        /*074c*/ 	.word	0x00000003
        /*0750*/ 	.word	0x000000f0
        /*0754*/ 	.short	0x010a
        /*0756*/ 	.byte	0xff
	.zero		1


	//   ....[101]....
        /*0758*/ 	.word	0x00007990
        /*075c*/ 	.word	0x00000002
        /*0760*/ 	.word	0x00000020
        /*0764*/ 	.short	0x010a
        /*0766*/ 	.byte	0xff
	.zero		1


	//   ....[102]....
        /*0768*/ 	.word	0x000079f0
        /*076c*/ 	.word	0x00000002
        /*0770*/ 	.word	0x00000020
        /*0774*/ 	.short	0x010a
        /*0776*/ 	.byte	0xff
	.zero		1


	//   ....[103]....
        /*0778*/ 	.word	0x00007a40
        /*077c*/ 	.word	0x00000002
        /*0780*/ 	.word	0x00000080
        /*0784*/ 	.short	0x010a
        /*0786*/ 	.byte	0xff
	.zero		1


	//   ....[104]....
        /*0788*/ 	.word	0x00007aa0
        /*078c*/ 	.word	0x00000000
        /*0790*/ 	.word	0x00000000
        /*0794*/ 	.short	0x010a
        /*0796*/ 	.byte	0xff
	.zero		1


	//   ....[105]....
        /*0798*/ 	.word	0x00007b00
        /*079c*/ 	.word	0x00000000
        /*07a0*/ 	.word	0x00000000
        /*07a4*/ 	.short	0x010a
        /*07a6*/ 	.byte	0xff
	.zero		1


	//   ....[106]....
        /*07a8*/ 	.word	0x00007b60
        /*07ac*/ 	.word	0x00000000
        /*07b0*/ 	.word	0x00000000
        /*07b4*/ 	.short	0x010a
        /*07b6*/ 	.byte	0xff
	.zero		1


	//   ....[107]....
        /*07b8*/ 	.word	0x00007bb0
        /*07bc*/ 	.word	0x00000000
        /*07c0*/ 	.word	0x000000e0
        /*07c4*/ 	.short	0x010a
        /*07c6*/ 	.byte	0xff
	.zero		1


	//   ....[108]....
        /*07c8*/ 	.word	0x00007c10
        /*07cc*/ 	.word	0x00000000
        /*07d0*/ 	.word	0x00000090
        /*07d4*/ 	.short	0x010a
        /*07d6*/ 	.byte	0xff
	.zero		1


	//   ....[109]....
        /*07d8*/ 	.word	0x00007c60
        /*07dc*/ 	.word	0x00000000
        /*07e0*/ 	.word	0x00000080
        /*07e4*/ 	.short	0x010a
        /*07e6*/ 	.byte	0xff
	.zero		1


	//   ....[110]....
        /*07e8*/ 	.word	0x00007cc0
        /*07ec*/ 	.word	0x00000000
        /*07f0*/ 	.word	0x00000090
        /*07f4*/ 	.short	0x010a
        /*07f6*/ 	.byte	0xff
	.zero		1


	//   ....[111]....
        /*07f8*/ 	.word	0x00007d20
        /*07fc*/ 	.word	0x00000004
        /*0800*/ 	.word	0x00000008
        /*0804*/ 	.short	0x010a
        /*0806*/ 	.byte	0xff
	.zero		1


	//   ....[112]....
        /*0808*/ 	.word	0x00007e00
        /*080c*/ 	.word	0x00000002
        /*0810*/ 	.word	0x00000008
        /*0814*/ 	.short	0x010a
        /*0816*/ 	.byte	0xff
	.zero		1


	//   ....[113]....
        /*0818*/ 	.word	0x00007e50
        /*081c*/ 	.word	0x00000000
        /*0820*/ 	.word	0x00000080
        /*0824*/ 	.short	0x010a
        /*0826*/ 	.byte	0xff
	.zero		1


	//   ....[114]....
        /*0828*/ 	.word	0x00007eb0
        /*082c*/ 	.word	0x00000000
        /*0830*/ 	.word	0x000000c0
        /*0834*/ 	.short	0x010a
        /*0836*/ 	.byte	0xff
	.zero		1


	//   ....[115]....
        /*0838*/ 	.word	0x00007f10
        /*083c*/ 	.word	0x00000000
        /*0840*/ 	.word	0x00000000
        /*0844*/ 	.short	0x010a
        /*0846*/ 	.byte	0xff
	.zero		1


	//   ....[116]....
        /*0848*/ 	.word	0x00007f70
        /*084c*/ 	.word	0x00000000
        /*0850*/ 	.word	0x00000000
        /*0854*/ 	.short	0x010a
        /*0856*/ 	.byte	0xff
	.zero		1


	//   ....[117]....
        /*0858*/ 	.word	0x00007fd0
        /*085c*/ 	.word	0x00000000
        /*0860*/ 	.word	0x00000000
        /*0864*/ 	.short	0x010a
        /*0866*/ 	.byte	0xff
	.zero		1


	//   ....[118]....
        /*0868*/ 	.word	0x00008030
        /*086c*/ 	.word	0x00000000
        /*0870*/ 	.word	0x00000000
        /*0874*/ 	.short	0x010a
        /*0876*/ 	.byte	0xff
	.zero		1


	//   ....[119]....
        /*0878*/ 	.word	0x00008090
        /*087c*/ 	.word	0x00000000
        /*0880*/ 	.word	0x00000100
        /*0884*/ 	.short	0x010a
        /*0886*/ 	.byte	0xff
	.zero		1


	//   ....[120]....
        /*0888*/ 	.word	0x000080e0
        /*088c*/ 	.word	0x00000000
        /*0890*/ 	.word	0x00000080
        /*0894*/ 	.short	0x010a
        /*0896*/ 	.byte	0xff
	.zero		1


	//   ....[121]....
        /*0898*/ 	.word	0x00008140
        /*089c*/ 	.word	0x00000000
        /*08a0*/ 	.word	0x00000078
        /*08a4*/ 	.short	0x010a
        /*08a6*/ 	.byte	0xff
	.zero		1


	//   ....[122]....
        /*08a8*/ 	.word	0x000081a0
        /*08ac*/ 	.word	0x00000000
        /*08b0*/ 	.word	0x00000058
        /*08b4*/ 	.short	0x010a
        /*08b6*/ 	.byte	0xff
	.zero		1


	//   ....[123]....
        /*08b8*/ 	.word	0x00008200
        /*08bc*/ 	.word	0x00000003
        /*08c0*/ 	.word	0x00000058
        /*08c4*/ 	.short	0x010a
        /*08c6*/ 	.byte	0xff
	.zero		1


	//   ....[124]....
        /*08c8*/ 	.word	0x00008260
        /*08cc*/ 	.word	0x00000000
        /*08d0*/ 	.word	0x00000000
        /*08d4*/ 	.short	0x010a
        /*08d6*/ 	.byte	0xff
	.zero		1


	//   ....[125]....
        /*08d8*/ 	.word	0x000082c0
        /*08dc*/ 	.word	0x00000000
        /*08e0*/ 	.word	0x00000000
        /*08e4*/ 	.short	0x010a
        /*08e6*/ 	.byte	0xff
	.zero		1


	//   ....[126]....
        /*08e8*/ 	.word	0x00008310
        /*08ec*/ 	.word	0x00000000
        /*08f0*/ 	.word	0x00000080
        /*08f4*/ 	.short	0x010a
        /*08f6*/ 	.byte	0xff
	.zero		1


	//   ....[127]....
        /*08f8*/ 	.word	0x00008360
        /*08fc*/ 	.word	0x00000000
        /*0900*/ 	.word	0x00000040
        /*0904*/ 	.short	0x010a
        /*0906*/ 	.byte	0xff
	.zero		1


	//   ....[128]....
        /*0908*/ 	.word	0x000083b0
        /*090c*/ 	.word	0x0000004c
        /*0910*/ 	.word	0x000000a0
        /*0914*/ 	.short	0x010a
        /*0916*/ 	.byte	0xff
	.zero		1


	//   ....[129]....
        /*0918*/ 	.word	0x00008400
        /*091c*/ 	.word	0x00000002
        /*0920*/ 	.word	0x00000040
        /*0924*/ 	.short	0x010a
        /*0926*/ 	.byte	0xff
	.zero		1


	//----- nvinfo : EIATTR_NUM_MBARRIERS
	.align		4
.L_47:
        /*0928*/ 	.byte	0x03, 0x38
        /*092a*/ 	.short	0x0021


	//----- nvinfo : EIATTR_EXIT_INSTR_OFFSETS
	.align		4
        /*092c*/ 	.byte	0x04, 0x1c
        /*092e*/ 	.short	(.L_49 - .L_48)


	//   ....[0]....
.L_48:
        /*0930*/ 	.word	0x00002980


	//   ....[1]....
        /*0934*/ 	.word	0x00002e80


	//   ....[2]....
        /*0938*/ 	.word	0x00002ee0


	//   ....[3]....
        /*093c*/ 	.word	0x00004420


	//   ....[4]....
        /*0940*/ 	.word	0x000053d0


	//   ....[5]....
        /*0944*/ 	.word	0x00005410


	//   ....[6]....
        /*0948*/ 	.word	0x00007800


	//   ....[7]....
        /*094c*/ 	.word	0x00007880


	//   ....[8]....
        /*0950*/ 	.word	0x000078b0


	//   ....[9]....
        /*0954*/ 	.word	0x00007920


	//----- nvinfo : EIATTR_MAX_THREADS
	.align		4
.L_49:
        /*0958*/ 	.byte	0x04, 0x05
        /*095a*/ 	.short	(.L_51 - .L_50)
.L_50:
        /*095c*/ 	.word	0x00000100
        /*0960*/ 	.word	0x00000001
        /*0964*/ 	.word	0x00000001


	//----- nvinfo : EIATTR_CRS_STACK_SIZE
	.align		4
.L_51:
        /*0968*/ 	.byte	0x04, 0x1e
        /*096a*/ 	.short	(.L_53 - .L_52)
.L_52:
        /*096c*/ 	.word	0x00000000


	//----- nvinfo : EIATTR_CBANK_PARAM_SIZE
	.align		4
.L_53:
        /*0970*/ 	.byte	0x03, 0x19
        /*0972*/ 	.short	0x0800


	//----- nvinfo : EIATTR_PARAM_CBANK
	.align		4
        /*0974*/ 	.byte	0x04, 0x0a
        /*0976*/ 	.short	(.L_55 - .L_54)
	.align		4
.L_54:
        /*0978*/ 	.word	index@(.nv.constant0._ZN7cutlass13device_kernelINS_4gemm6kernel13GemmUniversalIN4cute5tupleIJiiiiEEENS1_10collective13CollectiveMmaINS1_35MainloopSm100TmaUmmaWarpSpecializedILi4ELi2ELi4ENS5_IJNS4_1CILi2EEENSA_ILi1EEESC_EEEEENS5_IJNSA_ILi128EEENSA_ILi64EEESF_EEENS_10bfloat16_tENS5_IJlSC_lEEESI_SJ_NS4_8TiledMMAINS4_8MMA_AtomIJNS4_26SM100_MMA_F16BF16_2x1SM_SSISI_SI_fLi128ELi64ELNS4_4UMMA5MajorE0ELSO_0ELNSN_7ScaleInE0ELSP_0EEEEEENS4_6LayoutINS5_IJSC_SC_SC_EEENS5_IJNSA_ILi0EEESU_SU_EEEEENS5_IJNS4_10UnderscoreESX_SX_EEEEENS4_18SM100_TMA_2SM_LOADENS4_14ComposedLayoutINS4_7SwizzleILi3ELi4ELi3EEENS4_18smem_ptr_flag_bitsILi16EEENSS_INS5_IJNSA_ILi8EEESG_EEENS5_IJSG_SC_EEEEEEEvNS4_8identityES10_S1A_vS1B_EENS_8epilogue10collective18CollectiveEpilogueINS1D_23Sm100TmaWarpSpecializedILi3ELi2ELi16ELb1ELb0EEEJNS5_IJSG_SG_SF_EEENS5_IJNSS_ISG_SC_EENSS_INS5_IJNSA_ILi16EEESB_EEENS5_IJSC_NSA_ILi32EEEEEEEEEEESI_SJ_SI_SJ_NS1D_6fusion15FusionCallbacksIS1H_NS1Q_17LinearCombinationISI_fSI_fLNS_15FloatRoundStyleE2EEES1I_S1P_JEEENS4_5SM1004TMEM4LOAD26SM100_TMEM_LOAD_32dp32b16xENS4_13SM90_TMA_LOADENS11_INS12_ILi1ELi4ELi3EEES15_NSS_INS5_IJS16_S1K_EEENS5_IJS1K_SC_EEEEEEENS4_39AutoVectorizingCopyWithAssumedAlignmentILi128EEENS4_14SM90_TMA_STOREES25_S27_S27_EEEvvEEEEvNT_6ParamsE)
        /*097c*/ 	.short	0x0380
        /*097e*/ 	.short	0x0800


	//----- nvinfo : EIATTR_SW_WAR
	.align		4
.L_55:
        /*0980*/ 	.byte	0x04, 0x36
        /*0982*/ 	.short	(.L_57 - .L_56)
.L_56:
        /*0984*/ 	.word	0x00000008
.L_57:


//--------------------- .nv.callgraph             --------------------------
	.section	.nv.callgraph,"",@"SHT_CUDA_CALLGRAPH"
	.align	4
	.sectionentsize	8
	.align		4
        /*0000*/ 	.word	0x00000000
	.align		4
        /*0004*/ 	.word	0xffffffff
	.align		4
        /*0008*/ 	.word	index@(_ZN7cutlass13device_kernelINS_4gemm6kernel13GemmUniversalIN4cute5tupleIJiiiiEEENS1_10collective13CollectiveMmaINS1_35MainloopSm100TmaUmmaWarpSpecializedILi4ELi2ELi4ENS5_IJNS4_1CILi2EEENSA_ILi1EEESC_EEEEENS5_IJNSA_ILi128EEENSA_ILi64EEESF_EEENS_10bfloat16_tENS5_IJlSC_lEEESI_SJ_NS4_8TiledMMAINS4_8MMA_AtomIJNS4_26SM100_MMA_F16BF16_2x1SM_SSISI_SI_fLi128ELi64ELNS4_4UMMA5MajorE0ELSO_0ELNSN_7ScaleInE0ELSP_0EEEEEENS4_6LayoutINS5_IJSC_SC_SC_EEENS5_IJNSA_ILi0EEESU_SU_EEEEENS5_IJNS4_10UnderscoreESX_SX_EEEEENS4_18SM100_TMA_2SM_LOADENS4_14ComposedLayoutINS4_7SwizzleILi3ELi4ELi3EEENS4_18smem_ptr_flag_bitsILi16EEENSS_INS5_IJNSA_ILi8EEESG_EEENS5_IJSG_SC_EEEEEEEvNS4_8identityES10_S1A_vS1B_EENS_8epilogue10collective18CollectiveEpilogueINS1D_23Sm100TmaWarpSpecializedILi3ELi2ELi16ELb1ELb0EEEJNS5_IJSG_SG_SF_EEENS5_IJNSS_ISG_SC_EENSS_INS5_IJNSA_ILi16EEESB_EEENS5_IJSC_NSA_ILi32EEEEEEEEEEESI_SJ_SI_SJ_NS1D_6fusion15FusionCallbacksIS1H_NS1Q_17LinearCombinationISI_fSI_fLNS_15FloatRoundStyleE2EEES1I_S1P_JEEENS4_5SM1004TMEM4LOAD26SM100_TMEM_LOAD_32dp32b16xENS4_13SM90_TMA_LOADENS11_INS12_ILi1ELi4ELi3EEES15_NSS_INS5_IJS16_S1K_EEENS5_IJS1K_SC_EEEEEEENS4_39AutoVectorizingCopyWithAssumedAlignmentILi128EEENS4_14SM90_TMA_STOREES25_S27_S27_EEEvvEEEEvNT_6ParamsE)
	.align		4
        /*000c*/ 	.word	index@(__assertfail)
	.align		4
        /*0010*/ 	.word	0x00000000
	.align		4
        /*0014*/ 	.word	0xfffffffe
	.align		4
        /*0018*/ 	.word	0x00000000
	.align		4
        /*001c*/ 	.word	0xfffffffd
	.align		4
        /*0020*/ 	.word	0x00000000
	.align		4
        /*0024*/ 	.word	0xfffffffc


//--------------------- .nv.constant4             --------------------------
	.section	.nv.constant4,"a",@progbits
	.align	8
	.align		8
.nv.constant4:
        /*0000*/ 	.dword	__assertfail
	.align		8
        /*0008*/ 	.dword	__unnamed_1
	.align		8
        /*0010*/ 	.dword	__unnamed_2
	.align		8
        /*0018*/ 	.dword	_ZN39_INTERNAL_aa6994c8_4_k_cu_d7cc0033_87154cuda3std3__45__cpo5beginE
	.align		8
        /*0020*/ 	.dword	_ZN39_INTERNAL_aa6994c8_4_k_cu_d7cc0033_87154cuda3std3__45__cpo3endE
	.align		8
        /*0028*/ 	.dword	_ZN39_INTERNAL_aa6994c8_4_k_cu_d7cc0033_87154cuda3std3__45__cpo6cbeginE
	.align		8
        /*0030*/ 	.dword	_ZN39_INTERNAL_aa6994c8_4_k_cu_d7cc0033_87154cuda3std3__45__cpo4cendE
	.align		8
        /*0038*/ 	.dword	_ZN39_INTERNAL_aa6994c8_4_k_cu_d7cc0033_87154cuda3std3__441_GLOBAL__N__aa6994c8_4_k_cu_d7cc0033_87156ignoreE
	.align		8
        /*0040*/ 	.dword	_ZN39_INTERNAL_aa6994c8_4_k_cu_d7cc0033_87154cuda3std3__419piecewise_constructE
	.align		8
        /*0048*/ 	.dword	_ZN39_INTERNAL_aa6994c8_4_k_cu_d7cc0033_87154cuda3std3__48in_placeE
	.align		8
        /*0050*/ 	.dword	_ZN39_INTERNAL_aa6994c8_4_k_cu_d7cc0033_87154cuda3std6ranges3__45__cpo4swapE
	.align		8
        /*0058*/ 	.dword	_ZN39_INTERNAL_aa6994c8_4_k_cu_d7cc0033_87154cuda3std6ranges3__45__cpo9iter_moveE
	.align		8
        /*0060*/ 	.dword	_ZN39_INTERNAL_aa6994c8_4_k_cu_d7cc0033_87154cute7productE
	.align		8
        /*0068*/ 	.dword	_ZN39_INTERNAL_aa6994c8_4_k_cu_d7cc0033_87154cute1_E
	.align		8
        /*0070*/ 	.dword	$str$25
	.align		8
        /*0078*/ 	.dword	$str$26
	.align		8
        /*0080*/ 	.dword	$str$27
	.align		8
        /*0088*/ 	.dword	$str$28


//--------------------- .text._ZN7cutlass13device_kernelINS_4gemm6kernel13GemmUniversalIN4cute5tupleIJiiiiEEENS1_10collective13CollectiveMmaINS1_35MainloopSm100TmaUmmaWarpSpecializedILi4ELi2ELi4ENS5_IJNS4_1CILi2EEENSA_ILi1EEESC_EEEEENS5_IJNSA_ILi128EEENSA_ILi64EEESF_EEENS_10bfloat16_tENS5_IJlSC_lEEESI_SJ_NS4_8TiledMMAINS4_8MMA_AtomIJNS4_26SM100_MMA_F16BF16_2x1SM_SSISI_SI_fLi128ELi64ELNS4_4UMMA5MajorE0ELSO_0ELNSN_7ScaleInE0ELSP_0EEEEEENS4_6LayoutINS5_IJSC_SC_SC_EEENS5_IJNSA_ILi0EEESU_SU_EEEEENS5_IJNS4_10UnderscoreESX_SX_EEEEENS4_18SM100_TMA_2SM_LOADENS4_14ComposedLayoutINS4_7SwizzleILi3ELi4ELi3EEENS4_18smem_ptr_flag_bitsILi16EEENSS_INS5_IJNSA_ILi8EEESG_EEENS5_IJSG_SC_EEEEEEEvNS4_8identityES10_S1A_vS1B_EENS_8epilogue10collective18CollectiveEpilogueINS1D_23Sm100TmaWarpSpecializedILi3ELi2ELi16ELb1ELb0EEEJNS5_IJSG_SG_SF_EEENS5_IJNSS_ISG_SC_EENSS_INS5_IJNSA_ILi16EEESB_EEENS5_IJSC_NSA_ILi32EEEEEEEEEEESI_SJ_SI_SJ_NS1D_6fusion15FusionCallbacksIS1H_NS1Q_17LinearCombinationISI_fSI_fLNS_15FloatRoundStyleE2EEES1I_S1P_JEEENS4_5SM1004TMEM4LOAD26SM100_TMEM_LOAD_32dp32b16xENS4_13SM90_TMA_LOADENS11_INS12_ILi1ELi4ELi3EEES15_NSS_INS5_IJS16_S1K_EEENS5_IJS1K_SC_EEEEEEENS4_39AutoVectorizingCopyWithAssumedAlignmentILi128EEENS4_14SM90_TMA_STOREES25_S27_S27_EEEvvEEEEvNT_6ParamsE --------------------------
	.section	.text._ZN7cutlass13device_kernelINS_4gemm6kernel13GemmUniversalIN4cute5tupleIJiiiiEEENS1_10collective13CollectiveMmaINS1_35MainloopSm100TmaUmmaWarpSpecializedILi4ELi2ELi4ENS5_IJNS4_1CILi2EEENSA_ILi1EEESC_EEEEENS5_IJNSA_ILi128EEENSA_ILi64EEESF_EEENS_10bfloat16_tENS5_IJlSC_lEEESI_SJ_NS4_8TiledMMAINS4_8MMA_AtomIJNS4_26SM100_MMA_F16BF16_2x1SM_SSISI_SI_fLi128ELi64ELNS4_4UMMA5MajorE0ELSO_0ELNSN_7ScaleInE0ELSP_0EEEEEENS4_6LayoutINS5_IJSC_SC_SC_EEENS5_IJNSA_ILi0EEESU_SU_EEEEENS5_IJNS4_10UnderscoreESX_SX_EEEEENS4_18SM100_TMA_2SM_LOADENS4_14ComposedLayoutINS4_7SwizzleILi3ELi4ELi3EEENS4_18smem_ptr_flag_bitsILi16EEENSS_INS5_IJNSA_ILi8EEESG_EEENS5_IJSG_SC_EEEEEEEvNS4_8identityES10_S1A_vS1B_EENS_8epilogue10collective18CollectiveEpilogueINS1D_23Sm100TmaWarpSpecializedILi3ELi2ELi16ELb1ELb0EEEJNS5_IJSG_SG_SF_EEENS5_IJNSS_ISG_SC_EENSS_INS5_IJNSA_ILi16EEESB_EEENS5_IJSC_NSA_ILi32EEEEEEEEEEESI_SJ_SI_SJ_NS1D_6fusion15FusionCallbacksIS1H_NS1Q_17LinearCombinationISI_fSI_fLNS_15FloatRoundStyleE2EEES1I_S1P_JEEENS4_5SM1004TMEM4LOAD26SM100_TMEM_LOAD_32dp32b16xENS4_13SM90_TMA_LOADENS11_INS12_ILi1ELi4ELi3EEES15_NSS_INS5_IJS16_S1K_EEENS5_IJS1K_SC_EEEEEEENS4_39AutoVectorizingCopyWithAssumedAlignmentILi128EEENS4_14SM90_TMA_STOREES25_S27_S27_EEEvvEEEEvNT_6ParamsE,"ax",@progbits
	.align	128
.text._ZN7cutlass13device_kernelINS_4gemm6kernel13GemmUniversalIN4cute5tupleIJiiiiEEENS1_10collective13CollectiveMmaINS1_35MainloopSm100TmaUmmaWarpSpecializedILi4ELi2ELi4ENS5_IJNS4_1CILi2EEENSA_ILi1EEESC_EEEEENS5_IJNSA_ILi128EEENSA_ILi64EEESF_EEENS_10bfloat16_tENS5_IJlSC_lEEESI_SJ_NS4_8TiledMMAINS4_8MMA_AtomIJNS4_26SM100_MMA_F16BF16_2x1SM_SSISI_SI_fLi128ELi64ELNS4_4UMMA5MajorE0ELSO_0ELNSN_7ScaleInE0ELSP_0EEEEEENS4_6LayoutINS5_IJSC_SC_SC_EEENS5_IJNSA_ILi0EEESU_SU_EEEEENS5_IJNS4_10UnderscoreESX_SX_EEEEENS4_18SM100_TMA_2SM_LOADENS4_14ComposedLayoutINS4_7SwizzleILi3ELi4ELi3EEENS4_18smem_ptr_flag_bitsILi16EEENSS_INS5_IJNSA_ILi8EEESG_EEENS5_IJSG_SC_EEEEEEEvNS4_8identityES10_S1A_vS1B_EENS_8epilogue10collective18CollectiveEpilogueINS1D_23Sm100TmaWarpSpecializedILi3ELi2ELi16ELb1ELb0EEEJNS5_IJSG_SG_SF_EEENS5_IJNSS_ISG_SC_EENSS_INS5_IJNSA_ILi16EEESB_EEENS5_IJSC_NSA_ILi32EEEEEEEEEEESI_SJ_SI_SJ_NS1D_6fusion15FusionCallbacksIS1H_NS1Q_17LinearCombinationISI_fSI_fLNS_15FloatRoundStyleE2EEES1I_S1P_JEEENS4_5SM1004TMEM4LOAD26SM100_TMEM_LOAD_32dp32b16xENS4_13SM90_TMA_LOADENS11_INS12_ILi1ELi4ELi3EEES15_NSS_INS5_IJS16_S1K_EEENS5_IJS1K_SC_EEEEEEENS4_39AutoVectorizingCopyWithAssumedAlignmentILi128EEENS4_14SM90_TMA_STOREES25_S27_S27_EEEvvEEEEvNT_6ParamsE:
        .type           _ZN7cutlass13device_kernelINS_4gemm6kernel13GemmUniversalIN4cute5tupleIJiiiiEEENS1_10collective13CollectiveMmaINS1_35MainloopSm100TmaUmmaWarpSpecializedILi4ELi2ELi4ENS5_IJNS4_1CILi2EEENSA_ILi1EEESC_EEEEENS5_IJNSA_ILi128EEENSA_ILi64EEESF_EEENS_10bfloat16_tENS5_IJlSC_lEEESI_SJ_NS4_8TiledMMAINS4_8MMA_AtomIJNS4_26SM100_MMA_F16BF16_2x1SM_SSISI_SI_fLi128ELi64ELNS4_4UMMA5MajorE0ELSO_0ELNSN_7ScaleInE0ELSP_0EEEEEENS4_6LayoutINS5_IJSC_SC_SC_EEENS5_IJNSA_ILi0EEESU_SU_EEEEENS5_IJNS4_10UnderscoreESX_SX_EEEEENS4_18SM100_TMA_2SM_LOADENS4_14ComposedLayoutINS4_7SwizzleILi3ELi4ELi3EEENS4_18smem_ptr_flag_bitsILi16EEENSS_INS5_IJNSA_ILi8EEESG_EEENS5_IJSG_SC_EEEEEEEvNS4_8identityES10_S1A_vS1B_EENS_8epilogue10collective18CollectiveEpilogueINS1D_23Sm100TmaWarpSpecializedILi3ELi2ELi16ELb1ELb0EEEJNS5_IJSG_SG_SF_EEENS5_IJNSS_ISG_SC_EENSS_INS5_IJNSA_ILi16EEESB_EEENS5_IJSC_NSA_ILi32EEEEEEEEEEESI_SJ_SI_SJ_NS1D_6fusion15FusionCallbacksIS1H_NS1Q_17LinearCombinationISI_fSI_fLNS_15FloatRoundStyleE2EEES1I_S1P_JEEENS4_5SM1004TMEM4LOAD26SM100_TMEM_LOAD_32dp32b16xENS4_13SM90_TMA_LOADENS11_INS12_ILi1ELi4ELi3EEES15_NSS_INS5_IJS16_S1K_EEENS5_IJS1K_SC_EEEEEEENS4_39AutoVectorizingCopyWithAssumedAlignmentILi128EEENS4_14SM90_TMA_STOREES25_S27_S27_EEEvvEEEEvNT_6ParamsE,@function
        .size           _ZN7cutlass13device_kernelINS_4gemm6kernel13GemmUniversalIN4cute5tupleIJiiiiEEENS1_10collective13CollectiveMmaINS1_35MainloopSm100TmaUmmaWarpSpecializedILi4ELi2ELi4ENS5_IJNS4_1CILi2EEENSA_ILi1EEESC_EEEEENS5_IJNSA_ILi128EEENSA_ILi64EEESF_EEENS_10bfloat16_tENS5_IJlSC_lEEESI_SJ_NS4_8TiledMMAINS4_8MMA_AtomIJNS4_26SM100_MMA_F16BF16_2x1SM_SSISI_SI_fLi128ELi64ELNS4_4UMMA5MajorE0ELSO_0ELNSN_7ScaleInE0ELSP_0EEEEEENS4_6LayoutINS5_IJSC_SC_SC_EEENS5_IJNSA_ILi0EEESU_SU_EEEEENS5_IJNS4_10UnderscoreESX_SX_EEEEENS4_18SM100_TMA_2SM_LOADENS4_14ComposedLayoutINS4_7SwizzleILi3ELi4ELi3EEENS4_18smem_ptr_flag_bitsILi16EEENSS_INS5_IJNSA_ILi8EEESG_EEENS5_IJSG_SC_EEEEEEEvNS4_8identityES10_S1A_vS1B_EENS_8epilogue10collective18CollectiveEpilogueINS1D_23Sm100TmaWarpSpecializedILi3ELi2ELi16ELb1ELb0EEEJNS5_IJSG_SG_SF_EEENS5_IJNSS_ISG_SC_EENSS_INS5_IJNSA_ILi16EEESB_EEENS5_IJSC_NSA_ILi32EEEEEEEEEEESI_SJ_SI_SJ_NS1D_6fusion15FusionCallbacksIS1H_NS1Q_17LinearCombinationISI_fSI_fLNS_15FloatRoundStyleE2EEES1I_S1P_JEEENS4_5SM1004TMEM4LOAD26SM100_TMEM_LOAD_32dp32b16xENS4_13SM90_TMA_LOADENS11_INS12_ILi1ELi4ELi3EEES15_NSS_INS5_IJS16_S1K_EEENS5_IJS1K_SC_EEEEEEENS4_39AutoVectorizingCopyWithAssumedAlignmentILi128EEENS4_14SM90_TMA_STOREES25_S27_S27_EEEvvEEEEvNT_6ParamsE,(.L_x_175 - _ZN7cutlass13device_kernelINS_4gemm6kernel13GemmUniversalIN4cute5tupleIJiiiiEEENS1_10collective13CollectiveMmaINS1_35MainloopSm100TmaUmmaWarpSpecializedILi4ELi2ELi4ENS5_IJNS4_1CILi2EEENSA_ILi1EEESC_EEEEENS5_IJNSA_ILi128EEENSA_ILi64EEESF_EEENS_10bfloat16_tENS5_IJlSC_lEEESI_SJ_NS4_8TiledMMAINS4_8MMA_AtomIJNS4_26SM100_MMA_F16BF16_2x1SM_SSISI_SI_fLi128ELi64ELNS4_4UMMA5MajorE0ELSO_0ELNSN_7ScaleInE0ELSP_0EEEEEENS4_6LayoutINS5_IJSC_SC_SC_EEENS5_IJNSA_ILi0EEESU_SU_EEEEENS5_IJNS4_10UnderscoreESX_SX_EEEEENS4_18SM100_TMA_2SM_LOADENS4_14ComposedLayoutINS4_7SwizzleILi3ELi4ELi3EEENS4_18smem_ptr_flag_bitsILi16EEENSS_INS5_IJNSA_ILi8EEESG_EEENS5_IJSG_SC_EEEEEEEvNS4_8identityES10_S1A_vS1B_EENS_8epilogue10collective18CollectiveEpilogueINS1D_23Sm100TmaWarpSpecializedILi3ELi2ELi16ELb1ELb0EEEJNS5_IJSG_SG_SF_EEENS5_IJNSS_ISG_SC_EENSS_INS5_IJNSA_ILi16EEESB_EEENS5_IJSC_NSA_ILi32EEEEEEEEEEESI_SJ_SI_SJ_NS1D_6fusion15FusionCallbacksIS1H_NS1Q_17LinearCombinationISI_fSI_fLNS_15FloatRoundStyleE2EEES1I_S1P_JEEENS4_5SM1004TMEM4LOAD26SM100_TMEM_LOAD_32dp32b16xENS4_13SM90_TMA_LOADENS11_INS12_ILi1ELi4ELi3EEES15_NSS_INS5_IJS16_S1K_EEENS5_IJS1K_SC_EEEEEEENS4_39AutoVectorizingCopyWithAssumedAlignmentILi128EEENS4_14SM90_TMA_STOREES25_S27_S27_EEEvvEEEEvNT_6ParamsE)
        .other          _ZN7cutlass13device_kernelINS_4gemm6kernel13GemmUniversalIN4cute5tupleIJiiiiEEENS1_10collective13CollectiveMmaINS1_35MainloopSm100TmaUmmaWarpSpecializedILi4ELi2ELi4ENS5_IJNS4_1CILi2EEENSA_ILi1EEESC_EEEEENS5_IJNSA_ILi128EEENSA_ILi64EEESF_EEENS_10bfloat16_tENS5_IJlSC_lEEESI_SJ_NS4_8TiledMMAINS4_8MMA_AtomIJNS4_26SM100_MMA_F16BF16_2x1SM_SSISI_SI_fLi128ELi64ELNS4_4UMMA5MajorE0ELSO_0ELNSN_7ScaleInE0ELSP_0EEEEEENS4_6LayoutINS5_IJSC_SC_SC_EEENS5_IJNSA_ILi0EEESU_SU_EEEEENS5_IJNS4_10UnderscoreESX_SX_EEEEENS4_18SM100_TMA_2SM_LOADENS4_14ComposedLayoutINS4_7SwizzleILi3ELi4ELi3EEENS4_18smem_ptr_flag_bitsILi16EEENSS_INS5_IJNSA_ILi8EEESG_EEENS5_IJSG_SC_EEEEEEEvNS4_8identityES10_S1A_vS1B_EENS_8epilogue10collective18CollectiveEpilogueINS1D_23Sm100TmaWarpSpecializedILi3ELi2ELi16ELb1ELb0EEEJNS5_IJSG_SG_SF_EEENS5_IJNSS_ISG_SC_EENSS_INS5_IJNSA_ILi16EEESB_EEENS5_IJSC_NSA_ILi32EEEEEEEEEEESI_SJ_SI_SJ_NS1D_6fusion15FusionCallbacksIS1H_NS1Q_17LinearCombinationISI_fSI_fLNS_15FloatRoundStyleE2EEES1I_S1P_JEEENS4_5SM1004TMEM4LOAD26SM100_TMEM_LOAD_32dp32b16xENS4_13SM90_TMA_LOADENS11_INS12_ILi1ELi4ELi3EEES15_NSS_INS5_IJS16_S1K_EEENS5_IJS1K_SC_EEEEEEENS4_39AutoVectorizingCopyWithAssumedAlignmentILi128EEENS4_14SM90_TMA_STOREES25_S27_S27_EEEvvEEEEvNT_6ParamsE,@"STO_CUDA_ENTRY STV_DEFAULT"
_ZN7cutlass13device_kernelINS_4gemm6kernel13GemmUniversalIN4cute5tupleIJiiiiEEENS1_10collective13CollectiveMmaINS1_35MainloopSm100TmaUmmaWarpSpecializedILi4ELi2ELi4ENS5_IJNS4_1CILi2EEENSA_ILi1EEESC_EEEEENS5_IJNSA_ILi128EEENSA_ILi64EEESF_EEENS_10bfloat16_tENS5_IJlSC_lEEESI_SJ_NS4_8TiledMMAINS4_8MMA_AtomIJNS4_26SM100_MMA_F16BF16_2x1SM_SSISI_SI_fLi128ELi64ELNS4_4UMMA5MajorE0ELSO_0ELNSN_7ScaleInE0ELSP_0EEEEEENS4_6LayoutINS5_IJSC_SC_SC_EEENS5_IJNSA_ILi0EEESU_SU_EEEEENS5_IJNS4_10UnderscoreESX_SX_EEEEENS4_18SM100_TMA_2SM_LOADENS4_14ComposedLayoutINS4_7SwizzleILi3ELi4ELi3EEENS4_18smem_ptr_flag_bitsILi16EEENSS_INS5_IJNSA_ILi8EEESG_EEENS5_IJSG_SC_EEEEEEEvNS4_8identityES10_S1A_vS1B_EENS_8epilogue10collective18CollectiveEpilogueINS1D_23Sm100TmaWarpSpecializedILi3ELi2ELi16ELb1ELb0EEEJNS5_IJSG_SG_SF_EEENS5_IJNSS_ISG_SC_EENSS_INS5_IJNSA_ILi16EEESB_EEENS5_IJSC_NSA_ILi32EEEEEEEEEEESI_SJ_SI_SJ_NS1D_6fusion15FusionCallbacksIS1H_NS1Q_17LinearCombinationISI_fSI_fLNS_15FloatRoundStyleE2EEES1I_S1P_JEEENS4_5SM1004TMEM4LOAD26SM100_TMEM_LOAD_32dp32b16xENS4_13SM90_TMA_LOADENS11_INS12_ILi1ELi4ELi3EEES15_NSS_INS5_IJS16_S1K_EEENS5_IJS1K_SC_EEEEEEENS4_39AutoVectorizingCopyWithAssumedAlignmentILi128EEENS4_14SM90_TMA_STOREES25_S27_S27_EEEvvEEEEvNT_6ParamsE:
[----:B------:R-:W1:Y:S01]  /*0000*/  LDC R1, c[0x0][0x37c] ;  /* 0x0000df00ff017b82 */ /* 0x000e620000000800 */
[----:B------:R-:W2:Y:S01]  /*0010*/  S2R R74, SR_TID.X ;  /* 0x00000000004a7919 */ /* 0x000ea20000002100 */
[----:B------:R-:W3:Y:S06]  /*0020*/  LDCU.64 UR6, c[0x0][0x890] ;  /* 0x00011200ff0677ac */ /* 0x000eec0008000a00 */
[----:B------:R-:W4:Y:S01]  /*0030*/  S2UR UR37, SR_CgaCtaId ;  /* 0x00000000002579c3 */ /* 0x000f220000008800 */
[----:B------:R-:W-:Y:S02]  /*0040*/  PRMT R59, RZ, 0x7610, R59 ;  /* 0x00007610ff3b7816 */ /* 0x000fe4000000003b */
[----:B------:R-:W-:Y:S01]  /*0050*/  ELECT P1, URZ, PT ;  /* 0x0000000000ff782f */ /* 0x000fe20003820000 */
[----:B------:R-:W1:Y:S01]  /*0060*/  LDCU.64 UR46, c[0x0][0x358] ;  /* 0x00006b00ff2e77ac */ /* 0x000e620008000a00 */
[----:B---3--:R-:W-:-:S04]  /*0070*/  UISETP.NE.U32.AND UP0, UPT, UR6, URZ, UPT ;  /* 0x000000ff0600728c */ /* 0x008fc8000bf05070 */
[----:B------:R-:W-:Y:S02]  /*0080*/  UISETP.NE.AND.EX UP0, UPT, UR7, URZ, UPT, UP0 ;  /* 0x000000ff0700728c */ /* 0x000fe4000bf05300 */
[----:B----4-:R-:W-:Y:S02]  /*0090*/  ULOP3.LUT UR5, UR37, 0x1, URZ, 0xc0, !UPT ;  /* 0x0000000125057892 */ /* 0x010fe4000f8ec0ff */
[----:B------:R-:W-:Y:S01]  /*00a0*/  ULOP3.LUT UR4, UR37, 0x1, URZ, 0x3c, !UPT ;  /* 0x0000000125047892 */ /* 0x000fe2000f8e3cff */
[----:B--2---:R-:W-:-:S05]  /*00b0*/  SHF.R.U32.HI R70, RZ, 0x5, R74 ;  /* 0x00000005ff467819 */ /* 0x004fca000001164a */
[----:B------:R-:W2:Y:S02]  /*00c0*/  SHFL.IDX PT, R0, R70, RZ, 0x1f ;  /* 0x00001fff46007589 */ /* 0x000ea400000e0000 */
[----:B--2---:R-:W-:Y:S01]  /*00d0*/  R2UR UR10, R0 ;  /* 0x00000000000a72ca */ /* 0x004fe200000e0000 */
[----:B-1----:R-:W-:-:S14]  /*00e0*/  BRA.U UP0, `(.L_x_0) ;  /* 0x00000001002c7547 */ /* 0x002fdc000b800000 */
[----:B------:R-:W1:Y:S02]  /*00f0*/  LDCU.64 UR8, c[0x0][0x888] ;  /* 0x00011100ff0877ac */ /* 0x000e640008000a00 */
[----:B-1----:R-:W-:-:S04]  /*0100*/  UISETP.NE.U32.AND UP0, UPT, UR8, URZ, UPT ;  /* 0x000000ff0800728c */ /* 0x002fc8000bf05070 */
[----:B------:R-:W-:-:S09]  /*0110*/  UISETP.NE.AND.EX UP0, UPT, UR9, URZ, UPT, UP0 ;  /* 0x000000ff0900728c */ /* 0x000fd2000bf05300 */
[----:B------:R-:W-:Y:S05]  /*0120*/  BRA.U !UP0, `(.L_x_1) ;  /* 0x0000000108107547 */ /* 0x000fea000b800000 */
[----:B------:R-:W1:Y:S02]  /*0130*/  LDC.64 R2, c[0x0][0x888] ;  /* 0x00022200ff027b82 */ /* 0x000e640000000a00 */
[----:B-1----:R1:W5:Y:S01]  /*0140*/  LDG.E R35, desc[UR46][R2.64] ;  /* 0x0000002e02237981 */ /* 0x002362000c1e1900 */
[----:B------:R-:W-:Y:S01]  /*0150*/  HFMA2 R59, -RZ, RZ, 0, 5.9604644775390625e-08 ;  /* 0x00000001ff3b7431 */ /* 0x000fe200000001ff */
[----:B------:R-:W-:Y:S05]  /*0160*/  BRA `(.L_x_0) ;  /* 0x00000000000c7947 */ /* 0x000fea0003800000 */
.L_x_1:
[----:B------:R-:W1:Y:S01]  /*0170*/  LDCU UR8, c[0x0][0x880] ;  /* 0x00011000ff0877ac */ /* 0x000e620008000800 */
[----:B------:R-:W-:Y:S01]  /*0180*/  HFMA2 R59, -RZ, RZ, 0, 5.9604644775390625e-08 ;  /* 0x00000001ff3b7431 */ /* 0x000fe200000001ff */
[----:B-1----:R-:W-:-:S07]  /*0190*/  MOV R35, UR8 ;  /* 0x0000000800237c02 */ /* 0x002fce0008000f00 */
.L_x_0:
[----:B------:R-:W2:Y:S02]  /*01a0*/  LDCU.64 UR8, c[0x0][0x8b0] ;  /* 0x00011600ff0877ac */ /* 0x000ea40008000a00 */
[----:B--2---:R-:W-:-:S04]  /*01b0*/  UISETP.NE.U32.AND UP0, UPT, UR8, URZ, UPT ;  /* 0x000000ff0800728c */ /* 0x004fc8000bf05070 */
[----:B------:R-:W-:-:S09]  /*01c0*/  UISETP.NE.AND.EX UP0, UPT, UR9, URZ, UPT, UP0 ;  /* 0x000000ff0900728c */ /* 0x000fd2000bf05300 */
[----:B------:R-:W-:Y:S05]  /*01d0*/  BRA.U UP0, `(.L_x_2) ;  /* 0x0000000100247547 */ /* 0x000fea000b800000 */
[----:B------:R-:W2:Y:S02]  /*01e0*/  LDCU.64 UR8, c[0x0][0x8a8] ;  /* 0x00011500ff0877ac */ /* 0x000ea40008000a00 */
[----:B--2---:R-:W-:-:S04]  /*01f0*/  UISETP.NE.U32.AND UP0, UPT, UR8, URZ, UPT ;  /* 0x000000ff0800728c */ /* 0x004fc8000bf05070 */
[----:B------:R-:W-:-:S09]  /*0200*/  UISETP.NE.AND.EX UP0, UPT, UR9, URZ, UPT, UP0 ;  /* 0x000000ff0900728c */ /* 0x000fd2000bf05300 */
[----:B------:R-:W-:Y:S05]  /*0210*/  BRA.U !UP0, `(.L_x_3) ;  /* 0x00000001080c7547 */ /* 0x000fea000b800000 */
[----:B------:R-:W2:Y:S02]  /*0220*/  LDC.64 R32, c[0x0][0x8a8] ;  /* 0x00022a00ff207b82 */ /* 0x000ea40000000a00 */
[----:B--2---:R2:W5:Y:S01]  /*0230*/  LDG.E R32, desc[UR46][R32.64] ;  /* 0x0000002e20207981 */ /* 0x004562000c1e1900 */
[----:B------:R-:W-:Y:S05]  /*0240*/  BRA `(.L_x_2) ;  /* 0x0000000000087947 */ /* 0x000fea0003800000 */
.L_x_3:
[----:B------:R-:W2:Y:S02]  /*0250*/  LDCU UR8, c[0x0][0x8a0] ;  /* 0x00011400ff0877ac */ /* 0x000ea40008000800 */
[----:B--2---:R-:W-:Y:S02]  /*0260*/  MOV R32, UR8 ;  /* 0x0000000800207c02 */ /* 0x004fe40008000f00 */
.L_x_2:
[----:B------:R-:W-:Y:S01]  /*0270*/  IMAD.U32 R0, RZ, RZ, UR10 ;  /* 0x0000000aff007e24 */ /* 0x000fe2000f8e00ff */
[----:B------:R-:W-:Y:S04]  /*0280*/  BSSY.RECONVERGENT B0, `(.L_x_4) ;  /* 0x000000c000007945 */ /* 0x000fe80003800200 */
[C---:B------:R-:W-:Y:S02]  /*0290*/  ISETP.NE.OR P2, PT, R0.reuse, 0x1, !P1 ;  /* 0x000000010000780c */ /* 0x040fe40004f45670 */
[----:B------:R-:W-:-:S11]  /*02a0*/  ISETP.NE.OR P0, PT, R0, 0x3, !P1 ;  /* 0x000000030000780c */ /* 0x000fd60004f05670 */
[----:B------:R-:W-:Y:S05]  /*02b0*/  @P2 BRA `(.L_x_5) ;  /* 0x0000000000202947 */ /* 0x000fea0003800000 */
[----:B------:R-:W3:Y:S02]  /*02c0*/  LDCU.64 UR8, c[0x0][0x348] ;  /* 0x00006900ff0877ac */ /* 0x000ee40008000a00 */
[----:B---3--:R-:W-:Y:S02]  /*02d0*/  UIADD3 UR12, UP1, UPT, UR8, 0x80, URZ ;  /* 0x00000080080c7890 */ /* 0x008fe4000ff3e0ff */
[----:B------:R-:W-:Y:S02]  /*02e0*/  UIADD3 UR8, UP0, UPT, UR8, 0x180, URZ ;  /* 0x0000018008087890 */ /* 0x000fe4000ff1e0ff */
[----:B------:R-:W-:Y:S02]  /*02f0*/  UIADD3.X UR13, UPT, UPT, URZ, UR9, URZ, UP1, !UPT ;  /* 0x00000009ff0d7290 */ /* 0x000fe40008ffe4ff */
[----:B------:R-:W-:-:S07]  /*0300*/  UIADD3.X UR9, UPT, UPT, URZ, UR9, URZ, UP0, !UPT ;  /* 0x00000009ff097290 */ /* 0x000fce00087fe4ff */
[----:B------:R3:W-:Y:S02]  /*0310*/  UTMACCTL.PF [UR12] ;  /* 0x000000000c0079b9 */ /* 0x0007e40008040000 */
[----:B------:R3:W-:Y:S02]  /*0320*/  UTMACCTL.PF [UR8] ;  /* 0x00000000080079b9 */ /* 0x0007e40008040000 */
[----:B---3--:R-:W-:Y:S01]  /*0330*/  NOP ;  /* 0x0000000000007918 */ /* 0x008fe20000000000 */
.L_x_5:
[----:B------:R-:W-:Y:S05]  /*0340*/  BSYNC.RECONVERGENT B0 ;  /* 0x0000000000007941 */ /* 0x000fea0003800200 */
.L_x_4:
[----:B------:R-:W-:Y:S04]  /*0350*/  BSSY.RECONVERGENT B0, `(.L_x_6) ;  /* 0x000000a000007945 */ /* 0x000fe80003800200 */
        /* <DEDUP_REMOVED lines=9> */
.L_x_7:
[----:B------:R-:W-:Y:S05]  /*03f0*/  BSYNC.RECONVERGENT B0 ;  /* 0x0000000000007941 */ /* 0x000fea0003800200 */
.L_x_6:
[----:B------:R-:W3:Y:S01]  /*0400*/  LDCU.64 UR8, c[0x0][0x888] ;  /* 0x00011100ff0877ac */ /* 0x000ee20008000a00 */
[----:B------:R-:W-:Y:S02]  /*0410*/  UISETP.EQ.U32.AND UP1, UPT, UR6, URZ, UPT ;  /* 0x000000ff0600728c */ /* 0x000fe4000bf22070 */
[----:B------:R-:W-:Y:S02]  /*0420*/  UPLOP3.LUT UP5, UPT, UPT, UPT, UPT, 0x80, 0x8 ;  /* 0x000000000008789c */ /* 0x000fe40003faf070 */
[----:B---3--:R-:W-:-:S04]  /*0430*/  UISETP.NE.U32.AND UP0, UPT, UR8, URZ, UPT ;  /* 0x000000ff0800728c */ /* 0x008fc8000bf05070 */
[----:B------:R-:W-:-:S04]  /*0440*/  UISETP.NE.AND.EX UP0, UPT, UR9, URZ, UPT, UP0 ;  /* 0x000000ff0900728c */ /* 0x000fc8000bf05300 */
[----:B------:R-:W-:-:S04]  /*0450*/  UISETP.EQ.OR.EX UP2, UPT, UR7, URZ, !UP0, UP1 ;  /* 0x000000ff0700728c */ /* 0x000fc8000c742710 */
[----:B------:R-:W-:-:S05]  /*0460*/  UP2UR UR53, UPR, URZ, 0x4 ;  /* 0x00000004ff357883 */ /* 0x000fca0008000000 */
[----:B------:R-:W-:Y:S07]  /*0470*/  BRA.U !UP2, `(.L_x_8) ;  /* 0x000000010a207547 */ /* 0x000fee000b800000 */
[----:B------:R-:W-:Y:S01]  /*0480*/  UISETP.NE.U32.AND UP2, UPT, UR6, URZ, UPT ;  /* 0x000000ff0600728c */ /* 0x000fe2000bf45070 */
[----:B-----5:R-:W-:Y:S01]  /*0490*/  FSETP.NEU.AND P0, PT, R35, RZ, PT ;  /* 0x000000ff2300720b */ /* 0x020fe20003f0d000 */
[----:B------:R-:W-:Y:S02]  /*04a0*/  USEL UR6, URZ, 0xffffffff, UP0 ;  /* 0xffffffffff067887 */ /* 0x000fe40008000000 */
[----:B------:R-:W-:-:S10]  /*04b0*/  UISETP.NE.AND.EX UP2, UPT, UR7, URZ, UPT, UP2 ;  /* 0x000000ff0700728c */ /* 0x000fd4000bf45320 */
[----:B------:R-:W-:Y:S01]  /*04c0*/  VOTEU.ANY UP1, P0 ;  /* 0x0000000000ff7886 */ /* 0x000fe20000020100 */
[----:B------:R-:W-:-:S04]  /*04d0*/  @!UP2 USEL UR6, URZ, 0xffffffff, UP1 ;  /* 0xffffffffff06a887 */ /* 0x000fc80008800000 */
[----:B------:R-:W-:-:S04]  /*04e0*/  ULOP3.LUT UR6, UR6, 0x1, URZ, 0xc0, !UPT ;  /* 0x0000000106067892 */ /* 0x000fc8000f8ec0ff */
[----:B------:R-:W-:-:S11]  /*04f0*/  UISETP.NE.U32.AND UP5, UPT, UR6, 0x1, UPT ;  /* 0x000000010600788c */ /* 0x000fd6000bfa5070 */
.L_x_8:
[----:B------:R-:W3:Y:S01]  /*0500*/  SHFL.IDX PT, R0, R70, RZ, 0x1f ;  /* 0x00001fff46007589 */ /* 0x000ee200000e0000 */
[----:B------:R-:W-:-:S04]  /*0510*/  UISETP.NE.AND UP1, UPT, UR10, 0x2, UPT ;  /* 0x000000020a00788c */ /* 0x000fc8000bf25270 */
[----:B------:R-:W-:Y:S02]  /*0520*/  UISETP.EQ.AND UP2, UPT, UR5, URZ, !UP1 ;  /* 0x000000ff0500728c */ /* 0x000fe4000cf42270 */
[----:B------:R-:W-:-:S04]  /*0530*/  USEL UR7, URZ, 0x1, UP1 ;  /* 0x00000001ff077887 */ /* 0x000fc80008800000 */
[----:B------:R-:W-:Y:S02]  /*0540*/  PLOP3.LUT P5, PT, P1, PT, UP2, 0x80, 0x8 ;  /* 0x000000000008781c */ /* 0x000fe40000faf028 */
[----:B---3--:R-:W-:-:S13]  /*0550*/  ISETP.NE.AND P0, PT, R0, RZ, PT ;  /* 0x000000ff0000720c */ /* 0x008fda0003f05270 */
[----:B------:R-:W-:Y:S05]  /*0560*/  @P0 BRA `(.L_x_9) ;  /* 0x0000000000440947 */ /* 0x000fea0003800000 */
[----:B------:R-:W-:Y:S01]  /*0570*/  UMOV UR8, 0x400 ;  /* 0x0000040000087882 */ /* 0x000fe20000000000 */
[----:B------:R-:W-:Y:S01]  /*0580*/  UMOV UR6, 0x1 ;  /* 0x0000000100067882 */ /* 0x000fe20000000000 */
[----:B------:R-:W-:Y:S02]  /*0590*/  ULEA UR8, UR37, UR8, 0x18 ;  /* 0x0000000825087291 */ /* 0x000fe4000f8ec0ff */
[----:B------:R-:W-:-:S04]  /*05a0*/  UIADD3 UR12, UPT, UPT, -UR6, 0x100000, URZ ;  /* 0x00100000060c7890 */ /* 0x000fc8000fffe1ff */
[----:B------:R-:W-:Y:S02]  /*05b0*/  USHF.L.U32 UR13, UR12, 0xb, URZ ;  /* 0x0000000b0c0d7899 */ /* 0x000fe400080006ff */
[----:B------:R-:W-:Y:S01]  /*05c0*/  USHF.L.U32 UR12, UR12, 0x1, URZ ;  /* 0x000000010c0c7899 */ /* 0x000fe200080006ff */
[----:B------:R-:W-:Y:S01]  /*05d0*/  ELECT P0, URZ, PT ;  /* 0x0000000000ff782f */ /* 0x000fe20003800000 */
[----:B------:R-:W3:Y:S10]  /*05e0*/  FENCE.VIEW.ASYNC.S ;  /* 0x00000000000073c6 */ /* 0x000ef40000000000 */
[----:B---3--:R3:W4:Y:S01]  /*05f0*/  SYNCS.EXCH.64 URZ, [UR8], UR12 ;  /* 0x0000000c08ff75b2 */ /* 0x0087220008000100 */
[----:B------:R3:W1:Y:S01]  /*0600*/  SYNCS.EXCH.64 URZ, [UR8+0x20], UR12 ;  /* 0x0000200c08ff75b2 */ /* 0x0006620008000100 */
[----:B------:R3:W1:Y:S01]  /*0610*/  SYNCS.EXCH.64 URZ, [UR8+0x8], UR12 ;  /* 0x0000080c08ff75b2 */ /* 0x0006620008000100 */
[----:B------:R3:W1:Y:S01]  /*0620*/  SYNCS.EXCH.64 URZ, [UR8+0x28], UR12 ;  /* 0x0000280c08ff75b2 */ /* 0x0006620008000100 */
[----:B------:R3:W1:Y:S01]  /*0630*/  SYNCS.EXCH.64 URZ, [UR8+0x10], UR12 ;  /* 0x0000100c08ff75b2 */ /* 0x0006620008000100 */
[----:B------:R3:W1:Y:S01]  /*0640*/  SYNCS.EXCH.64 URZ, [UR8+0x30], UR12 ;  /* 0x0000300c08ff75b2 */ /* 0x0006620008000100 */
[----:B------:R3:W1:Y:S01]  /*0650*/  SYNCS.EXCH.64 URZ, [UR8+0x18], UR12 ;  /* 0x0000180c08ff75b2 */ /* 0x0006620008000100 */
[----:B------:R3:W1:Y:S01]  /*0660*/  SYNCS.EXCH.64 URZ, [UR8+0x38], UR12 ;  /* 0x0000380c08ff75b2 */ /* 0x0006620008000100 */
[----:B------:R-:W-:Y:S01]  /*0670*/  NOP ;  /* 0x0000000000007918 */ /* 0x000fe20000000000 */
.L_x_9:
[----:B------:R-:W2:Y:S01]  /*0680*/  SHFL.IDX PT, R0, R70, RZ, 0x1f ;  /* 0x00001fff46007589 */ /* 0x000ea200000e0000 */
[----:B------:R-:W-:Y:S01]  /*0690*/  NOP ;  /* 0x0000000000007918 */ /* 0x000fe20000000000 */
[----:B--2---:R-:W-:-:S13]  /*06a0*/  ISETP.NE.AND P0, PT, R0, 0x1, PT ;  /* 0x000000010000780c */ /* 0x004fda0003f05270 */
[----:B------:R-:W-:Y:S05]  /*06b0*/  @P0 BRA `(.L_x_10) ;  /* 0x00000000004c0947 */ /* 0x000fea0003800000 */
[----:B------:R-:W-:Y:S01]  /*06c0*/  UMOV UR9, 0x400 ;  /* 0x0000040000097882 */ /* 0x000fe20000000000 */
[----:B---3--:R-:W-:Y:S01]  /*06d0*/  UMOV UR8, 0x20 ;  /* 0x0000002000087882 */ /* 0x008fe20000000000 */
[----:B------:R-:W-:Y:S01]  /*06e0*/  UMOV UR6, 0x80 ;  /* 0x0000008000067882 */ /* 0x000fe20000000000 */
[----:B------:R-:W-:Y:S02]  /*06f0*/  ULEA UR9, UR37, UR9, 0x18 ;  /* 0x0000000925097291 */ /* 0x000fe4000f8ec0ff */
[----:B------:R-:W-:-:S04]  /*0700*/  UIADD3 UR12, UPT, UPT, -UR8, 0x100000, URZ ;  /* 0x00100000080c7890 */ /* 0x000fc8000fffe1ff */
[----:B------:R-:W-:Y:S02]  /*0710*/  USHF.L.U32 UR13, UR12, 0xb, URZ ;  /* 0x0000000b0c0d7899 */ /* 0x000fe400080006ff */
[----:B------:R-:W-:Y:S02]  /*0720*/  USHF.L.U32 UR12, UR12, 0x1, URZ ;  /* 0x000000010c0c7899 */ /* 0x000fe400080006ff */
[----:B------:R-:W-:-:S04]  /*0730*/  UIADD3 UR14, UPT, UPT, -UR6, 0x100000, URZ ;  /* 0x00100000060e7890 */ /* 0x000fc8000fffe1ff */
[----:B------:R-:W-:Y:S02]  /*0740*/  USHF.L.U32 UR15, UR14, 0xb, URZ ;  /* 0x0000000b0e0f7899 */ /* 0x000fe400080006ff */
[----:B------:R-:W-:Y:S01]  /*0750*/  USHF.L.U32 UR14, UR14, 0x1, URZ ;  /* 0x000000010e0e7899 */ /* 0x000fe200080006ff */
[----:B------:R-:W-:Y:S01]  /*0760*/  ELECT P0, URZ, PT ;  /* 0x0000000000ff782f */ /* 0x000fe20003800000 */
[----:B------:R-:W2:Y:S02]  /*0770*/  FENCE.VIEW.ASYNC.S ;  /* 0x00000000000073c6 */ /* 0x000ea40000000000 */
[----:B--2---:R2:W3:Y:S08]  /*0780*/  SYNCS.EXCH.64 URZ, [UR9+0x40], UR12 ;  /* 0x0000400c09ff75b2 */ /* 0x0044f00008000100 */
[----:B------:R2:W1:Y:S01]  /*0790*/  SYNCS.EXCH.64 URZ, [UR9+0x58], UR14 ;  /* 0x0000580e09ff75b2 */ /* 0x0004620008000100 */
[----:B------:R2:W1:Y:S01]  /*07a0*/  SYNCS.EXCH.64 URZ, [UR9+0x48], UR12 ;  /* 0x0000480c09ff75b2 */ /* 0x0004620008000100 */
[----:B------:R2:W1:Y:S01]  /*07b0*/  SYNCS.EXCH.64 URZ, [UR9+0x60], UR14 ;  /* 0x0000600e09ff75b2 */ /* 0x0004620008000100 */
[----:B------:R2:W1:Y:S01]  /*07c0*/  SYNCS.EXCH.64 URZ, [UR9+0x50], UR12 ;  /* 0x0000500c09ff75b2 */ /* 0x0004620008000100 */
[----:B------:R2:W1:Y:S01]  /*07d0*/  SYNCS.EXCH.64 URZ, [UR9+0x68], UR14 ;  /* 0x0000680e09ff75b2 */ /* 0x0004620008000100 */
[----:B------:R-:W-:Y:S01]  /*07e0*/  NOP ;  /* 0x0000000000007918 */ /* 0x000fe20000000000 */
.L_x_10:
[----:B------:R-:W4:Y:S01]  /*07f0*/  SHFL.IDX PT, R0, R70, RZ, 0x1f ;  /* 0x00001fff46007589 */ /* 0x000f2200000e0000 */
[----:B------:R-:W-:Y:S01]  /*0800*/  NOP ;  /* 0x0000000000007918 */ /* 0x000fe20000000000 */
[----:B----4-:R-:W-:-:S13]  /*0810*/  ISETP.NE.AND P0, PT, R0, 0x3, PT ;  /* 0x000000030000780c */ /* 0x010fda0003f05270 */
[----:B------:R-:W-:Y:S05]  /*0820*/  @P0 BRA `(.L_x_11) ;  /* 0x00000000002c0947 */ /* 0x000fea0003800000 */
[----:B---3--:R-:W-:Y:S01]  /*0830*/  UMOV UR8, 0x400 ;  /* 0x0000040000087882 */ /* 0x008fe20000000000 */
[----:B------:R-:W-:Y:S01]  /*0840*/  UMOV UR6, 0x20 ;  /* 0x0000002000067882 */ /* 0x000fe20000000000 */
[----:B------:R-:W-:Y:S02]  /*0850*/  ULEA UR8, UR37, UR8, 0x18 ;  /* 0x0000000825087291 */ /* 0x000fe4000f8ec0ff */
[----:B--2---:R-:W-:-:S04]  /*0860*/  UIADD3 UR12, UPT, UPT, -UR6, 0x100000, URZ ;  /* 0x00100000060c7890 */ /* 0x004fc8000fffe1ff */
[----:B------:R-:W-:Y:S02]  /*0870*/  USHF.L.U32 UR13, UR12, 0xb, URZ ;  /* 0x0000000b0c0d7899 */ /* 0x000fe400080006ff */
[----:B------:R-:W-:Y:S01]  /*0880*/  USHF.L.U32 UR12, UR12, 0x1, URZ ;  /* 0x000000010c0c7899 */ /* 0x000fe200080006ff */
[----:B------:R-:W-:Y:S01]  /*0890*/  ELECT P0, URZ, PT ;  /* 0x0000000000ff782f */ /* 0x000fe20003800000 */
[----:B------:R-:W2:Y:S10]  /*08a0*/  FENCE.VIEW.ASYNC.S ;  /* 0x00000000000073c6 */ /* 0x000eb40000000000 */
[----:B--2---:R4:W2:Y:S01]  /*08b0*/  SYNCS.EXCH.64 URZ, [UR8+0x70], UR12 ;  /* 0x0000700c08ff75b2 */ /* 0x0048a20008000100 */
[----:B------:R4:W3:Y:S02]  /*08c0*/  SYNCS.EXCH.64 URZ, [UR8+0x78], UR12 ;  /* 0x0000780c08ff75b2 */ /* 0x0008e40008000100 */
[----:B----4-:R-:W-:Y:S01]  /*08d0*/  NOP ;  /* 0x0000000000007918 */ /* 0x010fe20000000000 */
.L_x_11:
[----:B------:R-:W4:Y:S01]  /*08e0*/  SHFL.IDX PT, R0, R70, RZ, 0x1f ;  /* 0x00001fff46007589 */ /* 0x000f2200000e0000 */
[----:B------:R-:W-:Y:S01]  /*08f0*/  NOP ;  /* 0x0000000000007918 */ /* 0x000fe20000000000 */
[----:B----4-:R-:W-:-:S13]  /*0900*/  ISETP.NE.AND P0, PT, R0, 0x4, PT ;  /* 0x000000040000780c */ /* 0x010fda0003f05270 */
[----:B------:R-:W-:Y:S05]  /*0910*/  @P0 BRA `(.L_x_12) ;  /* 0x0000000000480947 */ /* 0x000fea0003800000 */
[----:B--2---:R-:W-:Y:S01]  /*0920*/  UMOV UR9, 0x1e0 ;  /* 0x000001e000097882 */ /* 0x004fe20000000000 */
[----:B---3--:R-:W-:Y:S01]  /*0930*/  UMOV UR8, 0x400 ;  /* 0x0000040000087882 */ /* 0x008fe20000000000 */
[----:B------:R-:W-:Y:S01]  /*0940*/  USEL UR9, UR9, 0x1a0, UP5 ;  /* 0x000001a009097887 */ /* 0x000fe2000a800000 */
        /* <DEDUP_REMOVED lines=10> */
[----:B--2---:R4:W2:Y:S08]  /*09f0*/  SYNCS.EXCH.64 URZ, [UR8+0x80], UR12 ;  /* 0x0000800c08ff75b2 */ /* 0x0048b00008000100 */
[----:B------:R4:W3:Y:S01]  /*0a00*/  SYNCS.EXCH.64 URZ, [UR8+0x90], UR14 ;  /* 0x0000900e08ff75b2 */ /* 0x0008e20008000100 */
[----:B------:R4:W1:Y:S01]  /*0a10*/  SYNCS.EXCH.64 URZ, [UR8+0x88], UR12 ;  /* 0x0000880c08ff75b2 */ /* 0x0008620008000100 */
[----:B------:R4:W1:Y:S02]  /*0a20*/  SYNCS.EXCH.64 URZ, [UR8+0x98], UR14 ;  /* 0x0000980e08ff75b2 */ /* 0x0008640008000100 */
[----:B----4-:R-:W-:Y:S01]  /*0a30*/  NOP ;  /* 0x0000000000007918 */ /* 0x010fe20000000000 */
.L_x_12:
[----:B------:R-:W4:Y:S01]  /*0a40*/  SHFL.IDX PT, R0, R70, RZ, 0x1f ;  /* 0x00001fff46007589 */ /* 0x000f2200000e0000 */
[----:B------:R-:W-:Y:S01]  /*0a50*/  NOP ;  /* 0x0000000000007918 */ /* 0x000fe20000000000 */
[----:B----4-:R-:W-:-:S13]  /*0a60*/  ISETP.NE.AND P0, PT, R0, 0x5, PT ;  /* 0x000000050000780c */ /* 0x010fda0003f05270 */
[----:B------:R-:W-:Y:S05]  /*0a70*/  @P0 BRA `(.L_x_13) ;  /* 0x0000000000540947 */ /* 0x000fea0003800000 */
[----:B--2---:R-:W-:Y:S01]  /*0a80*/  UMOV UR9, 0x400 ;  /* 0x0000040000097882 */ /* 0x004fe20000000000 */
        /* <DEDUP_REMOVED lines=14> */
[----:B------:R4:W1:Y:S01]  /*0b70*/  SYNCS.EXCH.64 URZ, [UR9+0xc8], UR14 ;  /* 0x0000c80e09ff75b2 */ /* 0x0008620008000100 */
[----:B------:R4:W1:Y:S01]  /*0b80*/  SYNCS.EXCH.64 URZ, [UR9+0xb0], UR12 ;  /* 0x0000b00c09ff75b2 */ /* 0x0008620008000100 */
[----:B------:R4:W1:Y:S01]  /*0b90*/  SYNCS.EXCH.64 URZ, [UR9+0xd0], UR14 ;  /* 0x0000d00e09ff75b2 */ /* 0x0008620008000100 */
[----:B------:R4:W1:Y:S01]  /*0ba0*/  SYNCS.EXCH.64 URZ, [UR9+0xb8], UR12 ;  /* 0x0000b80c09ff75b2 */ /* 0x0008620008000100 */
[----:B------:R4:W1:Y:S02]  /*0bb0*/  SYNCS.EXCH.64 URZ, [UR9+0xd8], UR14 ;  /* 0x0000d80e09ff75b2 */ /* 0x0008640008000100 */
[----:B----4-:R-:W-:Y:S01]  /*0bc0*/  NOP ;  /* 0x0000000000007918 */ /* 0x010fe20000000000 */
.L_x_13:
[----:B------:R-:W4:Y:S01]  /*0bd0*/  SHFL.IDX PT, R0, R70, RZ, 0x1f ;  /* 0x00001fff46007589 */ /* 0x000f2200000e0000 */
[----:B------:R-:W-:Y:S01]  /*0be0*/  ISETP.NE.OR P1, PT, RZ, UR10, !P1 ;  /* 0x0000000aff007c0c */ /* 0x000fe2000cf25670 */
        /* <DEDUP_REMOVED lines=12> */
[----:B------:R4:W3:Y:S01]  /*0cb0*/  SYNCS.EXCH.64 URZ, [UR8+0xf0], UR12 ;  /* 0x0000f00c08ff75b2 */ /* 0x0008e20008000100 */
[----:B------:R4:W1:Y:S01]  /*0cc0*/  SYNCS.EXCH.64 URZ, [UR8+0xe8], UR12 ;  /* 0x0000e80c08ff75b2 */ /* 0x0008620008000100 */
[----:B------:R4:W1:Y:S02]  /*0cd0*/  SYNCS.EXCH.64 URZ, [UR8+0xf8], UR12 ;  /* 0x0000f80c08ff75b2 */ /* 0x0008640008000100 */
[----:B----4-:R-:W-:Y:S01]  /*0ce0*/  NOP ;  /* 0x0000000000007918 */ /* 0x010fe20000000000 */
.L_x_14:
[----:B------:R-:W-:Y:S01]  /*0cf0*/  VOTEU.ALL UP1, P1 ;  /* 0x0000000000ff7886 */ /* 0x000fe20000820000 */
[----:B---3--:R-:W3:Y:S01]  /*0d00*/  LDCU UR8, c[0x0][0x36c] ;  /* 0x00006d80ff0877ac */ /* 0x008ee20008000800 */
[----:B------:R-:W-:Y:S01]  /*0d10*/  NOP ;  /* 0x0000000000007918 */ /* 0x000fe20000000000 */
[----:B------:R-:W-:Y:S01]  /*0d20*/  LOP3.LUT R10, R74, 0x1f, RZ, 0xc0, !PT ;  /* 0x0000001f4a0a7812 */ /* 0x000fe200078ec0ff */
[----:B--2---:R-:W-:Y:S01]  /*0d30*/  UMOV UR12, 0x20 ;  /* 0x00000020000c7882 */ /* 0x004fe20000000000 */
[----:B------:R-:W-:Y:S01]  /*0d40*/  @!UP1 UMOV UR6, 0x400 ;  /* 0x0000040000069882 */ /* 0x000fe20000000000 */
[----:B------:R-:W-:-:S04]  /*0d50*/  @!UP1 UIADD3 UR12, UPT, UPT, -UR12, 0x100000, URZ ;  /* 0x001000000c0c9890 */ /* 0x000fc8000fffe1ff */
[----:B------:R-:W-:Y:S02]  /*0d60*/  @!UP1 USHF.L.U32 UR13, UR12, 0xb, URZ ;  /* 0x0000000b0c0d9899 */ /* 0x000fe400080006ff */
[----:B------:R-:W-:Y:S02]  /*0d70*/  @!UP1 USHF.L.U32 UR12, UR12, 0x1, URZ ;  /* 0x000000010c0c9899 */ /* 0x000fe400080006ff */
[----:B------:R-:W-:Y:S01]  /*0d80*/  @!UP1 ULEA UR6, UR37, UR6, 0x18 ;  /* 0x0000000625069291 */ /* 0x000fe2000f8ec0ff */
[----:B------:R-:W-:Y:S01]  /*0d90*/  VOTEU.ALL UP1, P1 ;  /* 0x0000000000ff7886 */ /* 0x000fe20000820000 */
[----:B------:R-:W-:Y:S01]  /*0da0*/  UISETP.NE.AND UP4, UPT, UR10, URZ, UPT ;  /* 0x000000ff0a00728c */ /* 0x000fe2000bf85270 */
[----:B------:R-:W2:Y:S09]  /*0db0*/  FENCE.VIEW.ASYNC.S ;  /* 0x00000000000073c6 */ /* 0x000eb20000000000 */
[----:B--2---:R2:W4:Y:S01]  /*0dc0*/  @!UP1 SYNCS.EXCH.64 URZ, [UR6+0x100], UR12 ;  /* 0x0001000c06ff95b2 */ /* 0x0045220008000100 */
[----:B---3--:R-:W-:-:S09]  /*0dd0*/  UISETP.EQ.U32.AND UP1, UPT, UR8, 0x1, UPT ;  /* 0x000000010800788c */ /* 0x008fd2000bf22070 */
[----:B------:R-:W-:Y:S05]  /*0de0*/  BRA.U !UP1, `(.L_x_15) ;  /* 0x0000000109087547 */ /* 0x000fea000b800000 */
[----:B-1--4-:R-:W-:Y:S01]  /*0df0*/  UCGABAR_ARV ;  /* 0x00000000000079c7 */ /* 0x012fe20008000000 */
[----:B------:R-:W-:Y:S05]  /*0e00*/  BRA `(.L_x_16) ;  /* 0x0000000000047947 */ /* 0x000fea0003800000 */
.L_x_15:
[----:B-1--4-:R-:W-:Y:S01]  /*0e10*/  NOP ;  /* 0x0000000000007918 */ /* 0x012fe20000000000 */
.L_x_16:
[----:B------:R-:W1:Y:S01]  /*0e20*/  S2R R11, SR_CTAID.X ;  /* 0x00000000000b7919 */ /* 0x000e620000002500 */
[----:B------:R-:W-:-:S05]  /*0e30*/  CS2R.32 R60, SR_CgaSize ;  /* 0x00000000003c7805 */ /* 0x000fca0000008a00 */
[----:B------:R-:W-:-:S05]  /*0e40*/  IMAD R60, R60, -0xa0, RZ ;  /* 0xffffff603c3c7824 */ /* 0x000fca00078e02ff */
[----:B------:R-:W-:-:S14]  /*0e50*/  R2UR UR8, R60 ;  /* 0x000000003c0872ca */ /* 0x000fdc00000e0000 */
[----:B------:R-:W3:Y:S01]  /*0e60*/  LDCU UR8, c[0x0][UR8+0x2b0] ;  /* 0x00005600080877ac */ /* 0x000ee20008000800 */
[----:B------:R-:W-:-:S05]  /*0e70*/  CS2R.32 R0, SR_CgaSize ;  /* 0x0000000000007805 */ /* 0x000fca0000008a00 */
[----:B------:R-:W-:-:S06]  /*0e80*/  IMAD R0, R0, -0xa0, RZ ;  /* 0xffffff6000007824 */ /* 0x000fcc00078e02ff */
[----:B------:R-:W4:Y:S01]  /*0e90*/  LDC R0, c[0x0][R0+0x2a0] ;  /* 0x0000a80000007b82 */ /* 0x000f220000000800 */
[----:B------:R-:W-:Y:S01]  /*0ea0*/  PRMT R8, RZ, 0x7610, R8 ;  /* 0x00007610ff087816 */ /* 0x000fe20000000008 */
[----:B------:R-:W3:Y:S01]  /*0eb0*/  S2R R20, SR_CTAID.Y ;  /* 0x0000000000147919 */ /* 0x000ee20000002600 */
[----:B------:R-:W-:-:S05]  /*0ec0*/  CS2R.32 R60, SR_CgaSize ;  /* 0x00000000003c7805 */ /* 0x000fca0000008a00 */
[----:B------:R-:W-:-:S05]  /*0ed0*/  IMAD R60, R60, -0xa0, RZ ;  /* 0xffffff603c3c7824 */ /* 0x000fca00078e02ff */
[----:B--2---:R-:W-:-:S14]  /*0ee0*/  R2UR UR6, R60 ;  /* 0x000000003c0672ca */ /* 0x004fdc00000e0000 */
[----:B------:R-:W2:Y:S01]  /*0ef0*/  LDCU UR6, c[0x0][UR6+0x2b4] ;  /* 0x00005680060677ac */ /* 0x000ea20008000800 */
[----:B------:R-:W-:Y:S01]  /*0f00*/  UISETP.NE.AND UP2, UPT, UR10, 0x2, UPT ;  /* 0x000000020a00788c */ /* 0x000fe2000bf45270 */
[----:B------:R-:W3:Y:S01]  /*0f10*/  LDC R9, c[0x0][0xb24] ;  /* 0x0002c900ff097b82 */ /* 0x000ee20000000800 */
[----:B------:R-:W-:-:S05]  /*0f20*/  CS2R.32 R58, SR_CgaSize ;  /* 0x00000000003a7805 */ /* 0x000fca0000008a00 */
[----:B------:R-:W-:-:S06]  /*0f30*/  IMAD R58, R58, -0xa0, RZ ;  /* 0xffffff603a3a7824 */ /* 0x000fcc00078e02ff */
[----:B------:R-:W4:Y:S08]  /*0f40*/  LDC R58, c[0x0][R58+0x2a4] ;  /* 0x0000a9003a3a7b82 */ /* 0x000f300000000800 */
[----:B------:R-:W4:Y:S01]  /*0f50*/  LDC R26, c[0x0][0xb24] ;  /* 0x0002c900ff1a7b82 */ /* 0x000f220000000800 */
[----:B-1----:R-:W-:Y:S01]  /*0f60*/  I2FP.F32.U32 R4, R11 ;  /* 0x0000000b00047245 */ /* 0x002fe20000201000 */
[----:B------:R-:W-:-:S06]  /*0f70*/  IMAD.MOV.U32 R21, RZ, RZ, R11 ;  /* 0x000000ffff157224 */ /* 0x000fcc00078e000b */
[----:B------:R-:W1:Y:S01]  /*0f80*/  S2UR UR36, SR_CTAID.Z ;  /* 0x00000000002479c3 */ /* 0x000e620000002700 */
[----:B---3--:R-:W-:Y:S02]  /*0f90*/  ISETP.GE.AND P0, PT, R9, 0x1, PT ;  /* 0x000000010900780c */ /* 0x008fe40003f06270 */
[----:B------:R-:W-:Y:S01]  /*0fa0*/  I2FP.F32.U32 R2, R20 ;  /* 0x0000001400027245 */ /* 0x000fe20000201000 */
[----:B------:R-:W-:-:S04]  /*0fb0*/  FMUL R4, R4, UR8 ;  /* 0x0000000804047c20 */ /* 0x000fc80008400000 */
[----:B--2---:R-:W-:Y:S01]  /*0fc0*/  FMUL R2, R2, UR6 ;  /* 0x0000000602027c20 */ /* 0x004fe20008400000 */
[----:B------:R-:W2:Y:S01]  /*0fd0*/  F2I.U32.TRUNC.NTZ R60, R4 ;  /* 0x00000004003c7305 */ /* 0x000ea2000020f000 */
[----:B------:R-:W3:Y:S07]  /*0fe0*/  LDCU UR6, c[0x0][0xb30] ;  /* 0x00016600ff0677ac */ /* 0x000eee0008000800 */
[----:B------:R-:W1:Y:S01]  /*0ff0*/  F2I.U32.TRUNC.NTZ R3, R2 ;  /* 0x0000000200037305 */ /* 0x000e62000020f000 */
[----:B--2---:R-:W-:-:S04]  /*1000*/  IMAD.MOV R60, RZ, RZ, -R60 ;  /* 0x000000ffff3c7224 */ /* 0x004fc800078e0a3c */
[----:B----4-:R-:W-:Y:S01]  /*1010*/  IMAD R60, R0, R60, R11 ;  /* 0x0000003c003c7224 */ /* 0x010fe200078e020b */
[----:B------:R-:W-:Y:S01]  /*1020*/  PRMT R0, RZ, 0x7610, R0 ;  /* 0x00007610ff007816 */ /* 0x000fe20000000000 */
[----:B---3--:R-:W-:Y:S01]  /*1030*/  UISETP.NE.AND UP3, UPT, UR6, 0x1, UPT ;  /* 0x000000010600788c */ /* 0x008fe2000bf65270 */
[----:B-1----:R-:W-:-:S05]  /*1040*/  IADD3 R3, PT, PT, -R3, RZ, RZ ;  /* 0x000000ff03037210 */ /* 0x002fca0007ffe1ff */
[----:B------:R-:W-:Y:S01]  /*1050*/  IMAD R58, R58, R3, R20 ;  /* 0x000000033a3a7224 */ /* 0x000fe200078e0214 */
[----:B------:R-:W-:Y:S06]  /*1060*/  BRA.U UP4, `(.L_x_17) ;  /* 0x0000000104247547 */ /* 0x000fec000b800000 */
[----:B------:R-:W-:Y:S01]  /*1070*/  ISETP.NE.AND P1, PT, R58, RZ, PT ;  /* 0x000000ff3a00720c */ /* 0x000fe20003f25270 */
[----:B------:R-:W-:Y:S01]  /*1080*/  IMAD.MOV.U32 R0, RZ, RZ, 0x3 ;  /* 0x00000003ff007424 */ /* 0x000fe200078e00ff */
[C---:B------:R-:W-:Y:S02]  /*1090*/  LOP3.LUT R3, R60.reuse, 0xfffffffe, RZ, 0xc0, !PT ;  /* 0xfffffffe3c037812 */ /* 0x040fe400078ec0ff */
[----:B------:R-:W-:Y:S02]  /*10a0*/  ISETP.LT.U32.OR P1, PT, R60, 0x2, !P1 ;  /* 0x000000023c00780c */ /* 0x000fe40004f21470 */
[----:B------:R-:W-:Y:S02]  /*10b0*/  SHF.L.U32 R0, R0, R3, RZ ;  /* 0x0000000300007219 */ /* 0x000fe400000006ff */
[----:B------:R-:W-:Y:S02]  /*10c0*/  SEL R5, RZ, 0x1, !P1 ;  /* 0x00000001ff057807 */ /* 0x000fe40004800000 */
[----:B------:R-:W-:-:S05]  /*10d0*/  SEL R2, RZ, 0x2, !P1 ;  /* 0x00000002ff027807 */ /* 0x000fca0004800000 */
[----:B------:R-:W-:-:S05]  /*10e0*/  IMAD.IADD R2, R5, 0x1, R2 ;  /* 0x0000000105027824 */ /* 0x000fca00078e0202 */
[----:B------:R-:W-:Y:S02]  /*10f0*/  PRMT R8, R2, 0x7610, R8 ;  /* 0x0000761002087816 */ /* 0x000fe40000000008 */
.L_x_17:
[----:B------:R-:W-:Y:S05]  /*1100*/  @!P0 BRA `(.L_x_18) ;  /* 0x0000000000b88947 */ /* 0x000fea0003800000 */
[----:B------:R-:W1:Y:S01]  /*1110*/  LDC.64 R4, c[0x0][0xb18] ;  /* 0x0002c600ff047b82 */ /* 0x000e620000000a00 */
[----:B------:R-:W-:-:S07]  /*1120*/  ISETP.NE.AND P0, PT, R9, 0x1, PT ;  /* 0x000000010900780c */ /* 0x000fce0003f05270 */
[----:B------:R-:W2:Y:S08]  /*1130*/  LDC R14, c[0x0][0xb0c] ;  /* 0x0002c300ff0e7b82 */ /* 0x000eb00000000800 */
[----:B------:R-:W3:Y:S08]  /*1140*/  LDC R13, c[0x0][0x370] ;  /* 0x0000dc00ff0d7b82 */ /* 0x000ef00000000800 */
[----:B------:R-:W4:Y:S01]  /*1150*/  LDC R16, c[0x0][0x374] ;  /* 0x0000dd00ff107b82 */ /* 0x000f220000000800 */
[----:B-1----:R-:W-:-:S07]  /*1160*/  ISETP.NE.AND P1, PT, R4, 0x1, PT ;  /* 0x000000010400780c */ /* 0x002fce0003f25270 */
[----:B------:R-:W3:Y:S01]  /*1170*/  LDC.64 R6, c[0x0][0xb10] ;  /* 0x0002c400ff067b82 */ /* 0x000ee20000000a00 */
[----:B--2---:R-:W-:-:S07]  /*1180*/  ISETP.NE.AND P2, PT, R14, 0x1, PT ;  /* 0x000000010e00780c */ /* 0x004fce0003f45270 */
[----:B------:R-:W1:Y:S08]  /*1190*/  LDC R12, c[0x0][0xb20] ;  /* 0x0002c800ff0c7b82 */ /* 0x000e700000000800 */
[----:B------:R-:W2:Y:S01]  /*11a0*/  LDC.64 R2, c[0x0][0xb28] ;  /* 0x0002ca00ff027b82 */ /* 0x000ea20000000a00 */
[----:B----4-:R-:W-:-:S04]  /*11b0*/  IMAD.HI.U32 R15, R16, R5, RZ ;  /* 0x00000005100f7227 */ /* 0x010fc800078e00ff */
[----:B------:R-:W-:-:S04]  /*11c0*/  IMAD.HI.U32 R5, R20, R5, RZ ;  /* 0x0000000514057227 */ /* 0x000fc800078e00ff */
[----:B---3--:R-:W-:-:S04]  /*11d0*/  IMAD.HI.U32 R18, R13, R6, RZ ;  /* 0x000000060d127227 */ /* 0x008fc800078e00ff */
[C---:B------:R-:W-:Y:S01]  /*11e0*/  IMAD.HI.U32 R22, R11.reuse, R6, RZ ;  /* 0x000000060b167227 */ /* 0x040fe200078e00ff */
[-C--:B------:R-:W-:Y:S02]  /*11f0*/  @P2 SHF.R.U32.HI R13, RZ, R7.reuse, R18 ;  /* 0x00000007ff0d2219 */ /* 0x080fe40000011612 */
[-C--:B-1----:R-:W-:Y:S02]  /*1200*/  @P1 SHF.R.U32.HI R16, RZ, R12.reuse, R15 ;  /* 0x0000000cff101219 */ /* 0x082fe4000001160f */
[----:B------:R-:W-:Y:S02]  /*1210*/  SHF.R.U32.HI R5, RZ, R12, R5 ;  /* 0x0000000cff057219 */ /* 0x000fe40000011605 */
[----:B------:R-:W-:Y:S02]  /*1220*/  SHF.R.U32.HI R22, RZ, R7, R22 ;  /* 0x00000007ff167219 */ /* 0x000fe40000011616 */
[----:B------:R-:W-:Y:S01]  /*1230*/  SEL R5, R20, R5, !P1 ;  /* 0x0000000514057207 */ /* 0x000fe20004800000 */
[----:B--2---:R-:W-:Y:S01]  /*1240*/  IMAD.HI.U32 R18, R16, R2, RZ ;  /* 0x0000000210127227 */ /* 0x004fe200078e00ff */
[----:B------:R-:W-:-:S02]  /*1250*/  SEL R21, R11, R22, !P2 ;  /* 0x000000160b157207 */ /* 0x000fc40005000000 */
[----:B------:R-:W-:Y:S01]  /*1260*/  IADD3 R7, PT, PT, -R5, RZ, RZ ;  /* 0x000000ff05077210 */ /* 0x000fe20007ffe1ff */
[----:B------:R-:W-:Y:S01]  /*1270*/  IMAD.HI.U32 R6, R13, R2, RZ ;  /* 0x000000020d067227 */ /* 0x000fe200078e00ff */
[----:B------:R-:W-:-:S03]  /*1280*/  @P0 SHF.R.U32.HI R16, RZ, R3, R18 ;  /* 0x00000003ff100219 */ /* 0x000fc60000011612 */
[----:B------:R-:W-:Y:S01]  /*1290*/  IMAD R7, R4, R7, R20 ;  /* 0x0000000704077224 */ /* 0x000fe200078e0214 */
[----:B------:R-:W-:Y:S01]  /*12a0*/  @P0 SHF.R.U32.HI R13, RZ, R3, R6 ;  /* 0x00000003ff0d0219 */ /* 0x000fe20000011606 */
[----:B------:R-:W-:-:S04]  /*12b0*/  IMAD R16, R16, R9, RZ ;  /* 0x0000000910107224 */ /* 0x000fc800078e02ff */
[----:B------:R-:W-:Y:S01]  /*12c0*/  IMAD R6, R13, R9, RZ ;  /* 0x000000090d067224 */ /* 0x000fe200078e02ff */
[----:B------:R-:W-:-:S04]  /*12d0*/  ISETP.GE.AND P1, PT, R5, R16, PT ;  /* 0x000000100500720c */ /* 0x000fc80003f26270 */
[----:B------:R-:W-:Y:S01]  /*12e0*/  ISETP.GE.OR P1, PT, R21, R6, P1 ;  /* 0x000000061500720c */ /* 0x000fe20000f26670 */
[----:B------:R-:W-:-:S05]  /*12f0*/  IMAD.HI.U32 R6, R5, R2, RZ ;  /* 0x0000000205067227 */ /* 0x000fca00078e00ff */
[----:B------:R-:W-:-:S04]  /*1300*/  SHF.R.U32.HI R6, RZ, R3, R6 ;  /* 0x00000003ff067219 */ /* 0x000fc80000011606 */
[----:B------:R-:W-:-:S03]  /*1310*/  SEL R6, R5, R6, !P0 ;  /* 0x0000000605067207 */ /* 0x000fc60004000000 */
[----:B------:R-:W-:Y:S01]  /*1320*/  @!P1 IMAD.HI.U32 R12, R21, R2, RZ ;  /* 0x00000002150c9227 */ /* 0x000fe200078e00ff */
[----:B------:R-:W-:-:S04]  /*1330*/  IADD3 R2, PT, PT, -R6, RZ, RZ ;  /* 0x000000ff06027210 */ /* 0x000fc80007ffe1ff */
[----:B------:R-:W-:Y:S01]  /*1340*/  @!P1 SHF.R.U32.HI R12, RZ, R3, R12 ;  /* 0x00000003ff0c9219 */ /* 0x000fe2000001160c */
[----:B------:R-:W-:-:S03]  /*1350*/  IMAD R2, R9, R2, R5 ;  /* 0x0000000209027224 */ /* 0x000fc600078e0205 */
[----:B------:R-:W-:-:S05]  /*1360*/  @!P1 SEL R3, R21, R12, !P0 ;  /* 0x0000000c15039207 */ /* 0x000fca0004000000 */
[--C-:B------:R-:W-:Y:S02]  /*1370*/  @!P1 IMAD.IADD R6, R6, 0x1, -R3.reuse ;  /* 0x0000000106069824 */ /* 0x100fe400078e0a03 */
[----:B------:R-:W-:Y:S01]  /*1380*/  @!P1 IMAD R3, R2, R13, R3 ;  /* 0x0000000d02039224 */ /* 0x000fe200078e0203 */
[----:B------:R-:W-:Y:S01]  /*1390*/  IADD3 R2, PT, PT, -R21, RZ, RZ ;  /* 0x000000ff15027210 */ /* 0x000fe20007ffe1ff */
[----:B------:R-:W-:Y:S02]  /*13a0*/  @!P1 IMAD R5, R6, R9, R21 ;  /* 0x0000000906059224 */ /* 0x000fe400078e0215 */
[----:B------:R-:W-:Y:S02]  /*13b0*/  @!P1 IMAD.MOV.U32 R21, RZ, RZ, R3 ;  /* 0x000000ffff159224 */ /* 0x000fe400078e0003 */
[----:B------:R-:W-:Y:S02]  /*13c0*/  IMAD R2, R14, R2, R11 ;  /* 0x000000020e027224 */ /* 0x000fe400078e020b */
[----:B------:R-:W-:-:S02]  /*13d0*/  IMAD R20, R5, R4, R7 ;  /* 0x0000000405147224 */ /* 0x000fc400078e0207 */
[----:B------:R-:W-:Y:S02]  /*13e0*/  IMAD R21, R21, R14, R2 ;  /* 0x0000000e15157224 */ /* 0x000fe400078e0202 */
.L_x_18:
[----:B------:R-:W-:Y:S05]  /*13f0*/  BRA.U UP3, `(.L_x_19) ;  /* 0x0000000103407547 */ /* 0x000fea000b800000 */
[----:B------:R-:W1:Y:S08]  /*1400*/  LDC.64 R4, c[0x0][0xb10] ;  /* 0x0002c400ff047b82 */ /* 0x000e700000000a00 */
[----:B------:R-:W2:Y:S08]  /*1410*/  LDC.64 R2, c[0x0][0xb18] ;  /* 0x0002c600ff027b82 */ /* 0x000eb00000000a00 */
[----:B------:R-:W3:Y:S08]  /*1420*/  LDC R6, c[0x0][0xb20] ;  /* 0x0002c800ff067b82 */ /* 0x000ef00000000800 */
[----:B------:R-:W4:Y:S01]  /*1430*/  LDC R12, c[0x0][0xb0c] ;  /* 0x0002c300ff0c7b82 */ /* 0x000f220000000800 */
[----:B-1----:R-:W-:-:S05]  /*1440*/  IMAD.HI.U32 R4, R21, R4, RZ ;  /* 0x0000000415047227 */ /* 0x002fca00078e00ff */
[----:B------:R-:W-:Y:S01]  /*1450*/  SHF.R.U32.HI R4, RZ, R5, R4 ;  /* 0x00000005ff047219 */ /* 0x000fe20000011604 */
[----:B--2---:R-:W-:Y:S01]  /*1460*/  IMAD.HI.U32 R3, R20, R3, RZ ;  /* 0x0000000314037227 */ /* 0x004fe200078e00ff */
[----:B------:R-:W-:-:S04]  /*1470*/  ISETP.NE.AND P0, PT, R2, 0x1, PT ;  /* 0x000000010200780c */ /* 0x000fc80003f05270 */
[----:B---3--:R-:W-:-:S04]  /*1480*/  SHF.R.U32.HI R3, RZ, R6, R3 ;  /* 0x00000006ff037219 */ /* 0x008fc80000011603 */
[----:B------:R-:W-:Y:S02]  /*1490*/  SEL R3, R20, R3, !P0 ;  /* 0x0000000314037207 */ /* 0x000fe40004000000 */
[----:B----4-:R-:W-:-:S04]  /*14a0*/  ISETP.NE.AND P1, PT, R12, 0x1, PT ;  /* 0x000000010c00780c */ /* 0x010fc80003f25270 */
[----:B------:R-:W-:-:S05]  /*14b0*/  SEL R6, R21, R4, !P1 ;  /* 0x0000000415067207 */ /* 0x000fca0004800000 */
[----:B------:R-:W-:Y:S02]  /*14c0*/  IMAD.IADD R4, R3, 0x1, -R6 ;  /* 0x0000000103047824 */ /* 0x000fe400078e0a06 */
[----:B------:R-:W-:Y:S02]  /*14d0*/  IMAD.IADD R3, R6, 0x1, -R3 ;  /* 0x0000000106037824 */ /* 0x000fe400078e0a03 */
[----:B------:R-:W-:Y:S02]  /*14e0*/  IMAD R21, R4, R12, R21 ;  /* 0x0000000c04157224 */ /* 0x000fe400078e0215 */
[----:B------:R-:W-:Y:S02]  /*14f0*/  IMAD R20, R3, R2, R20 ;  /* 0x0000000203147224 */ /* 0x000fe400078e0214 */
.L_x_19:
[----:B------:R-:W-:Y:S05]  /*1500*/  BRA.U !UP1, `(.L_x_20) ;  /* 0x00000001090c7547 */ /* 0x000fea000b800000 */
[----:B------:R-:W-:Y:S01]  /*1510*/  UCGABAR_WAIT ;  /* 0x0000000000007dc7 */ /* 0x000fe20008000000 */
[----:B------:R-:W-:Y:S01]  /*1520*/  CCTL.IVALL ;  /* 0x00000000ff00798f */ /* 0x000fe20002000000 */
[----:B------:R-:W-:Y:S05]  /*1530*/  BRA `(.L_x_21) ;  /* 0x0000000000047947 */ /* 0x000fea0003800000 */
.L_x_20:
[----:B------:R-:W-:Y:S06]  /*1540*/  BAR.SYNC.DEFER_BLOCKING 0x0 ;  /* 0x0000000000007b1d */ /* 0x000fec0000010000 */
.L_x_21:
[----:B------:R-:W-:Y:S05]  /*1550*/  BRA.U UP2, `(.L_x_22) ;  /* 0x0000001502107547 */ /* 0x000fea000b800000 */
[----:B------:R-:W1:Y:S01]  /*1560*/  LDCU UR15, c[0x0][0x38c] ;  /* 0x00007180ff0f77ac */ /* 0x000e620008000800 */
[----:B------:R-:W2:Y:S01]  /*1570*/  LDC R9, c[0x0][0x370] ;  /* 0x0000dc00ff097b82 */ /* 0x000ea20000000800 */
[C---:B------:R-:W-:Y:S01]  /*1580*/  IMAD.SHL.U32 R17, R11.reuse, 0x20, RZ ;  /* 0x000000200b117824 */ /* 0x040fe200078e00ff */
[----:B------:R-:W-:Y:S01]  /*1590*/  PLOP3.LUT P1, PT, PT, PT, UP5, 0x80, 0x8 ;  /* 0x000000000008781c */ /* 0x000fe20003f2f058 */
[----:B------:R-:W-:Y:S01]  /*15a0*/  HFMA2 R15, -RZ, RZ, 0, 5.9604644775390625e-08 ;  /* 0x00000001ff0f7431 */ /* 0x000fe200000001ff */
[----:B------:R-:W-:Y:S01]  /*15b0*/  UISETP.NE.AND UP1, UPT, UR10, URZ, UPT ;  /* 0x000000ff0a00728c */ /* 0x000fe2000bf25270 */
[----:B------:R-:W-:Y:S01]  /*15c0*/  HFMA2 R12, -RZ, RZ, 0, 0 ;  /* 0x00000000ff0c7431 */ /* 0x000fe200000001ff */
[----:B------:R-:W-:Y:S01]  /*15d0*/  ISETP.NE.AND P4, PT, R10, RZ, P5 ;  /* 0x000000ff0a00720c */ /* 0x000fe20002f85270 */
[----:B------:R-:W-:Y:S01]  /*15e0*/  IMAD.SHL.U32 R16, R11, 0x40, RZ ;  /* 0x000000400b107824 */ /* 0x000fe200078e00ff */
[----:B------:R-:W3:Y:S01]  /*15f0*/  LDC R0, c[0x0][0x374] ;  /* 0x0000dd00ff007b82 */ /* 0x000ee20000000800 */
[----:B------:R-:W-:Y:S01]  /*1600*/  PLOP3.LUT P1, PT, P1, PT, PT, 0x8, 0x80 ;  /* 0x000000000080781c */ /* 0x000fe20000f2e170 */
[----:B------:R-:W-:Y:S01]  /*1610*/  IMAD.MOV.U32 R14, RZ, RZ, RZ ;  /* 0x000000ffff0e7224 */ /* 0x000fe200078e00ff */
[----:B------:R-:W-:Y:S01]  /*1620*/  MOV R8, 0x1 ;  /* 0x0000000100087802 */ /* 0x000fe20000000f00 */
[----:B------:R-:W-:Y:S01]  /*1630*/  IMAD.MOV.U32 R10, RZ, RZ, RZ ;  /* 0x000000ffff0a7224 */ /* 0x000fe200078e00ff */
[----:B------:R-:W-:Y:S01]  /*1640*/  LOP3.LUT R17, R17, 0x20, RZ, 0xc0, !PT ;  /* 0x0000002011117812 */ /* 0x000fe200078ec0ff */
[----:B------:R-:W4:Y:S01]  /*1650*/  LDCU.64 UR30, c[0x0][0x348] ;  /* 0x00006900ff1e77ac */ /* 0x000f220008000a00 */
[----:B-1----:R-:W-:-:S02]  /*1660*/  UIADD3 UR4, UPT, UPT, UR15, 0x7f, URZ ;  /* 0x0000007f0f047890 */ /* 0x002fc4000fffe0ff */
[----:B------:R-:W-:Y:S02]  /*1670*/  USEL UR7, UR7, 0x2, UP1 ;  /* 0x0000000207077887 */ /* 0x000fe40008800000 */
[----:B------:R-:W-:Y:S01]  /*1680*/  USHF.R.S32.HI UR22, URZ, 0x1f, UR4 ;  /* 0x0000001fff167899 */ /* 0x000fe20008011404 */
[----:B------:R-:W-:-:S03]  /*1690*/  UMOV UR13, URZ ;  /* 0x000000ff000d7c82 */ /* 0x000fc60008000000 */
[----:B------:R-:W-:Y:S02]  /*16a0*/  ULEA.HI UR22, UR22, UR4, URZ, 0x7 ;  /* 0x0000000416167291 */ /* 0x000fe4000f8f38ff */
[----:B------:R-:W-:Y:S02]  /*16b0*/  UIADD3 UR4, UPT, UPT, UR15, -0x1, URZ ;  /* 0xffffffff0f047890 */ /* 0x000fe4000fffe0ff */
[----:B------:R-:W-:Y:S02]  /*16c0*/  USHF.R.S32.HI UR22, URZ, 0x7, UR22 ;  /* 0x00000007ff167899 */ /* 0x000fe40008011416 */
[----:B------:R-:W-:Y:S02]  /*16d0*/  UISETP.GE.U32.AND UP2, UPT, UR4, -0xff, UPT ;  /* 0xffffff010400788c */ /* 0x000fe4000bf46070 */
[----:B------:R-:W-:Y:S02]  /*16e0*/  UISETP.LT.U32.AND UP0, UPT, UR22, 0x4, UPT ;  /* 0x000000041600788c */ /* 0x000fe4000bf01070 */
[----:B------:R-:W-:-:S02]  /*16f0*/  UIADD3 UR15, UPT, UPT, UR15, 0xfe, URZ ;  /* 0x000000fe0f0f7890 */ /* 0x000fc4000fffe0ff */
[----:B------:R-:W-:-:S04]  /*1700*/  USEL UR21, UR22, 0x4, UP0 ;  /* 0x0000000416157887 */ /* 0x000fc80008000000 */
[----:B------:R-:W-:Y:S02]  /*1710*/  UIADD3 UR6, UPT, UPT, UR21, -0x1, URZ ;  /* 0xffffffff15067890 */ /* 0x000fe4000fffe0ff */
[----:B------:R-:W-:Y:S02]  /*1720*/  @UP2 UIADD3 UR6, UPT, UPT, UR21, URZ, URZ ;  /* 0x000000ff15062290 */ /* 0x000fe4000fffe0ff */
[----:B------:R-:W-:Y:S02]  /*1730*/  UIADD3 UR14, UPT, UPT, UR22, -UR21, URZ ;  /* 0x80000015160e7290 */ /* 0x000fe4000fffe0ff */
[----:B------:R-:W-:Y:S02]  /*1740*/  UIADD3 UR5, UPT, UPT, UR6, 0x1, URZ ;  /* 0x0000000106057890 */ /* 0x000fe4000fffe0ff */
[----:B--2-4-:R-:W-:-:S12]  /*1750*/  UIADD3 UR6, UPT, UPT, -UR6, URZ, URZ ;  /* 0x000000ff06067290 */ /* 0x014fd8000fffe1ff */
.L_x_42:
[----:B------:R-:W-:Y:S01]  /*1760*/  UISETP.NE.AND UP0, UPT, UR37, URZ, UPT ;  /* 0x000000ff2500728c */ /* 0x000fe2000bf05270 */
[----:B------:R-:W1:Y:S08]  /*1770*/  S2UR UR37, SR_CgaCtaId ;  /* 0x00000000002579c3 */ /* 0x000e700000008800 */
[----:B------:R-:W-:Y:S05]  /*1780*/  BRA.U UP0, `(.L_x_23) ;  /* 0x0000000100347547 */ /* 0x000fea000b800000 */
[----:B------:R-:W2:Y:S01]  /*1790*/  S2R R2, SR_CgaCtaId ;  /* 0x0000000000027919 */ /* 0x000ea20000008800 */
[----:B------:R-:W-:-:S04]  /*17a0*/  MOV R3, 0x400 ;  /* 0x0000040000037802 */ /* 0x000fc80000000f00 */
[----:B--2---:R-:W-:Y:S02]  /*17b0*/  LEA R3, R2, R3, 0x18 ;  /* 0x0000000302037211 */ /* 0x004fe400078ec0ff */
[----:B------:R-:W-:-:S03]  /*17c0*/  SHF.L.U32 R2, R8, 0x1f, RZ ;  /* 0x0000001f08027819 */ /* 0x000fc600000006ff */
[----:B------:R-:W-:-:S04]  /*17d0*/  IMAD R3, R10, 0x8, R3 ;  /* 0x000000080a037824 */ /* 0x000fc800078e0203 */
[----:B------:R-:W2:Y:S02]  /*17e0*/  SYNCS.PHASECHK.TRANS64.TRYWAIT P0, [R3+URZ+0xf0], R2 ;  /* 0x0000f002030075a7 */ /* 0x000ea400080011ff */
[----:B--2---:R-:W-:Y:S05]  /*17f0*/  @!P0 BRA `(.L_x_24) ;  /* 0x00000060004c8947 */ /* 0x004fea0003800000 */
.L_x_133:
[----:B------:R-:W-:Y:S01]  /*1800*/  VIADD R10, R10, 0x1 ;  /* 0x000000010a0a7836 */ /* 0x000fe20000000000 */
[----:B------:R2:W-:Y:S04]  /*1810*/  SYNCS.ARRIVE.TRANS64.A1T0 RZ, [R3+URZ+0xe0], RZ ;  /* 0x0000e0ff03ff79a7 */ /* 0x0005e800081000ff */
[----:B------:R-:W-:-:S04]  /*1820*/  ISETP.NE.AND P0, PT, R10, 0x2, PT ;  /* 0x000000020a00780c */ /* 0x000fc80003f05270 */
[----:B------:R-:W-:Y:S02]  /*1830*/  SEL R10, R10, RZ, P0 ;  /* 0x000000ff0a0a7207 */ /* 0x000fe40000000000 */
[----:B--2---:R-:W-:-:S04]  /*1840*/  SEL R3, RZ, 0x1, P0 ;  /* 0x00000001ff037807 */ /* 0x004fc80000000000 */
[----:B------:R-:W-:-:S07]  /*1850*/  LOP3.LUT R8, R8, R3, RZ, 0x3c, !PT ;  /* 0x0000000308087212 */ /* 0x000fce00078e3cff */
.L_x_23:
[----:B------:R-:W-:Y:S01]  /*1860*/  UMOV UR4, 0x400 ;  /* 0x0000040000047882 */ /* 0x000fe20000000000 */
[----:B------:R-:W-:Y:S01]  /*1870*/  LEA.HI R3, R21, R21, RZ, 0x1 ;  /* 0x0000001515037211 */ /* 0x000fe200078f08ff */
[----:B-1----:R-:W-:Y:S01]  /*1880*/  ULEA UR4, UR37, UR4, 0x18 ;  /* 0x0000000425047291 */ /* 0x002fe2000f8ec0ff */
[----:B------:R-:W-:Y:S01]  /*1890*/  SHF.L.U32 R2, R15, 0x1f, RZ ;  /* 0x0000001f0f027819 */ /* 0x000fe200000006ff */
[----:B------:R-:W-:Y:S01]  /*18a0*/  UISETP.GE.U32.AND UP0, UPT, UR15, 0xff, UPT ;  /* 0x000000ff0f00788c */ /* 0x000fe2000bf06070 */
[----:B------:R-:W-:Y:S01]  /*18b0*/  R2UR UR35, R16 ;  /* 0x00000000102372ca */ /* 0x000fe200000e0000 */
[----:B------:R-:W-:Y:S01]  /*18c0*/  ULEA UR8, UR13, UR4, 0x3 ;  /* 0x000000040d087291 */ /* 0x000fe2000f8e18ff */
[----:B------:R-:W-:Y:S01]  /*18d0*/  IMAD.SHL.U32 R3, R3, 0x40, RZ ;  /* 0x0000004003037824 */ /* 0x000fe200078e00ff */
[----:B------:R-:W-:Y:S01]  /*18e0*/  R2UR UR19, R17 ;  /* 0x00000000111372ca */ /* 0x000fe200000e0000 */
[----:B------:R-:W-:-:S03]  /*18f0*/  UMOV UR23, URZ ;  /* 0x000000ff00177c82 */ /* 0x000fc60008000000 */
[----:B------:R-:W-:-:S03]  /*1900*/  LOP3.LUT R3, R3, 0xffffff80, RZ, 0xc0, !PT ;  /* 0xffffff8003037812 */ /* 0x000fc600078ec0ff */
[----:B------:R1:W2:Y:S01]  /*1910*/  SYNCS.PHASECHK.TRANS64.TRYWAIT P0, [UR8+0x20], R2 ;  /* 0x00002002ff0075a7 */ /* 0x0002a20008001108 */
[----:B------:R-:W-:Y:S02]  /*1920*/  R2UR UR9, R3 ;  /* 0x00000000030972ca */ /* 0x000fe400000e0000 */
[----:B------:R-:W-:-:S11]  /*1930*/  R2UR UR8, R20 ;  /* 0x00000000140872ca */ /* 0x000fd600000e0000 */
[----:B------:R-:W-:Y:S02]  /*1940*/  ULOP3.LUT UR35, UR9, 0x40, UR35, 0xf8, !UPT ;  /* 0x0000004009237892 */ /* 0x000fe4000f8ef823 */
[----:B------:R-:W-:Y:S01]  /*1950*/  ULEA UR19, UR8, UR19, 0x6 ;  /* 0x0000001308137291 */ /* 0x000fe2000f8e30ff */
[----:B------:R-:W-:Y:S11]  /*1960*/  BRA.U !UP0, `(.L_x_25) ;  /* 0x0000000108f07547 */ /* 0x000ff6000b800000 */
[----:B------:R-:W-:Y:S01]  /*1970*/  UMOV UR29, UR6 ;  /* 0x00000006001d7c82 */ /* 0x000fe20008000000 */
[----:B------:R-:W-:Y:S01]  /*1980*/  UMOV UR44, UR13 ;  /* 0x0000000d002c7c82 */ /* 0x000fe20008000000 */
[----:B------:R-:W-:-:S05]  /*1990*/  UMOV UR26, 0x40 ;  /* 0x00000040001a7882 */ /* 0x000fca0000000000 */
.L_x_31:
[----:B------:R-:W-:Y:S01]  /*19a0*/  ULEA UR33, UR44, UR4, 0x3 ;  /* 0x000000042c217291 */ /* 0x000fe2000f8e18ff */
[----:B------:R-:W-:Y:S01]  /*19b0*/  @P5 MOV R3, 0xc000 ;  /* 0x0000c00000035802 */ /* 0x000fe20000000f00 */
[----:B-12---:R-:W-:Y:S10]  /*19c0*/  @P0 BRA `(.L_x_26) ;  /* 0x00000000000c0947 */ /* 0x006ff40003800000 */
[----:B------:R-:W-:-:S04]  /*19d0*/  SHF.L.U32 R5, R15, 0x1f, RZ ;  /* 0x0000001f0f057819 */ /* 0x000fc800000006ff */
[----:B------:R-:W2:Y:S02]  /*19e0*/  SYNCS.PHASECHK.TRANS64.TRYWAIT P0, [UR33+0x20], R5 ;  /* 0x00002005ff0075a7 */ /* 0x000ea40008001121 */
[----:B--2---:R-:W-:Y:S05]  /*19f0*/  @!P0 BRA `(.L_x_27) ;  /* 0x0000005c00e08947 */ /* 0x004fea0003800000 */
.L_x_26:
[----:B------:R2:W-:Y:S01]  /*1a00*/  @P5 SYNCS.ARRIVE.TRANS64 RZ, [UR33], R3 ;  /* 0x00000003ffff59a7 */ /* 0x0005e20008000021 */
[----:B------:R-:W-:Y:S02]  /*1a10*/  ULOP3.LUT UR8, UR7, 0x2, URZ, 0xfc, !UPT ;  /* 0x0000000207087892 */ /* 0x000fe4000f8efcff */
[----:B------:R-:W-:Y:S02]  /*1a20*/  UIADD3 UR29, UPT, UPT, UR29, 0x1, URZ ;  /* 0x000000011d1d7890 */ /* 0x000fe4000fffe0ff */
[----:B------:R-:W-:Y:S02]  /*1a30*/  UISETP.NE.AND UP0, UPT, UR8, 0x2, UPT ;  /* 0x000000020800788c */ /* 0x000fe4000bf05270 */
[----:B------:R-:W-:-:S07]  /*1a40*/  UISETP.NE.AND UP2, UPT, UR29, 0x1, UPT ;  /* 0x000000011d00788c */ /* 0x000fce000bf45270 */
[----:B------:R-:W-:Y:S05]  /*1a50*/  BRA.U UP0, `(.L_x_28) ;  /* 0x0000000100047547 */ /* 0x000fea000b800000 */
[----:B------:R-:W-:Y:S05]  /*1a60*/  BPT.TRAP 0x1 ;  /* 0x000000040000795c */ /* 0x000fea0000300000 */
.L_x_28:
[----:B------:R-:W-:Y:S04]  /*1a70*/  BSSY.RECONVERGENT B0, `(.L_x_29) ;  /* 0x0000003000007945 */ /* 0x000fe80003800200 */
[----:B------:R-:W-:Y:S05]  /*1a80*/  @!P4 BRA `(.L_x_30) ;  /* 0x000000000004c947 */ /* 0x000fea0003800000 */
[----:B------:R-:W-:Y:S05]  /*1a90*/  BPT.TRAP 0x1 ;  /* 0x000000040000795c */ /* 0x000fea0000300000 */
.L_x_30:
[----:B------:R-:W-:Y:S05]  /*1aa0*/  BSYNC.RECONVERGENT B0 ;  /* 0x0000000000007941 */ /* 0x000fea0003800200 */
.L_x_29:
[----:B------:R-:W-:Y:S02]  /*1ab0*/  UIADD3 UR13, UPT, UPT, UR44, 0x1, URZ ;  /* 0x000000012c0d7890 */ /* 0x000fe4000fffe0ff */
[----:B------:R-:W-:Y:S02]  /*1ac0*/  ULEA UR24, UR44, UR4, 0xe ;  /* 0x000000042c187291 */ /* 0x000fe4000f8e70ff */
[----:B------:R-:W-:Y:S02]  /*1ad0*/  UISETP.NE.AND UP0, UPT, UR13, 0x4, UPT ;  /* 0x000000040d00788c */ /* 0x000fe4000bf05270 */
[----:B------:R-:W-:Y:S02]  /*1ae0*/  UIADD3 UR42, UP1, UPT, UR30, 0x80, URZ ;  /* 0x000000801e2a7890 */ /* 0x000fe4000ff3e0ff */
[----:B------:R-:W-:Y:S02]  /*1af0*/  USEL UR9, URZ, 0x1, UP0 ;  /* 0x00000001ff097887 */ /* 0x000fe40008000000 */
[----:B------:R-:W-:-:S02]  /*1b00*/  USEL UR13, UR13, URZ, UP0 ;  /* 0x000000ff0d0d7287 */ /* 0x000fc40008000000 */
[----:B------:R-:W-:Y:S02]  /*1b10*/  UIADD3 UR40, UP0, UPT, UR30, 0x180, URZ ;  /* 0x000001801e287890 */ /* 0x000fe4000ff1e0ff */
[----:B------:R-:W-:Y:S01]  /*1b20*/  ULEA UR8, UR13, UR4, 0x3 ;  /* 0x000000040d087291 */ /* 0x000fe2000f8e18ff */
[----:B------:R-:W-:Y:S01]  /*1b30*/  LOP3.LUT R15, R15, UR9, RZ, 0x3c, !PT ;  /* 0x000000090f0f7c12 */ /* 0x000fe2000f8e3cff */
[----:B------:R-:W-:Y:S02]  /*1b40*/  UIADD3 UR34, UPT, UPT, UR26, -0x40, URZ ;  /* 0xffffffc01a227890 */ /* 0x000fe4000fffe0ff */
[----:B------:R-:W-:Y:S01]  /*1b50*/  ULOP3.LUT UR33, UR33, 0xfefffff8, URZ, 0xc0, !UPT ;  /* 0xfefffff821217892 */ /* 0x000fe2000f8ec0ff */
[----:B-1----:R-:W-:Y:S01]  /*1b60*/  SHF.L.U32 R2, R15, 0x1f, RZ ;  /* 0x0000001f0f027819 */ /* 0x002fe200000006ff */
[----:B------:R-:W-:Y:S02]  /*1b70*/  UIADD3.X UR43, UPT, UPT, URZ, UR31, URZ, UP1, !UPT ;  /* 0x0000001fff2b7290 */ /* 0x000fe40008ffe4ff */
[----:B------:R-:W-:Y:S01]  /*1b80*/  UIADD3 UR32, UPT, UPT, UR24, 0x3300, URZ ;  /* 0x0000330018207890 */ /* 0x000fe2000fffe0ff */
[----:B------:R4:W1:Y:S01]  /*1b90*/  SYNCS.PHASECHK.TRANS64.TRYWAIT P0, [UR8+0x20], R2 ;  /* 0x00002002ff0075a7 */ /* 0x0008620008001108 */
[----:B------:R-:W-:-:S02]  /*1ba0*/  ULEA UR8, UR44, UR4, 0xd ;  /* 0x000000042c087291 */ /* 0x000fc4000f8e68ff */
[----:B------:R-:W-:Y:S02]  /*1bb0*/  UIADD3 UR24, UPT, UPT, UR24, 0x5300, URZ ;  /* 0x0000530018187890 */ /* 0x000fe4000fffe0ff */
[----:B------:R-:W-:Y:S02]  /*1bc0*/  UIADD3.X UR41, UPT, UPT, URZ, UR31, URZ, UP0, !UPT ;  /* 0x0000001fff297290 */ /* 0x000fe400087fe4ff */
[----:B------:R-:W-:Y:S02]  /*1bd0*/  UIADD3 UR16, UPT, UPT, UR8, 0x13300, URZ ;  /* 0x0001330008107890 */ /* 0x000fe4000fffe0ff */
[----:B------:R-:W-:Y:S01]  /*1be0*/  UIADD3 UR8, UPT, UPT, UR8, 0x14300, URZ ;  /* 0x0001430008087890 */ /* 0x000fe2000fffe0ff */
[----:B------:R-:W-:Y:S01]  /*1bf0*/  UMOV UR38, 0x0 ;  /* 0x0000000000267882 */ /* 0x000fe20000000000 */
[----:B------:R-:W-:Y:S01]  /*1c00*/  UMOV UR39, 0x10000000 ;  /* 0x1000000000277882 */ /* 0x000fe20000000000 */
[----:B------:R-:W-:Y:S01]  /*1c10*/  UMOV UR27, UR35 ;  /* 0x00000023001b7c82 */ /* 0x000fe20008000000 */
[----:B------:R-:W-:Y:S01]  /*1c20*/  UMOV UR28, UR36 ;  /* 0x00000024001c7c82 */ /* 0x000fe20008000000 */
[----:B------:R-:W-:Y:S01]  /*1c30*/  UMOV UR25, UR33 ;  /* 0x0000002100197c82 */ /* 0x000fe20008000000 */
[----:B------:R-:W-:Y:S01]  /*1c40*/  UMOV UR20, UR36 ;  /* 0x0000002400147c82 */ /* 0x000fe20008000000 */
[----:B------:R-:W-:Y:S01]  /*1c50*/  UMOV UR17, UR33 ;  /* 0x0000002100117c82 */ /* 0x000fe20008000000 */
[----:B------:R-:W-:Y:S01]  /*1c60*/  UMOV UR18, UR34 ;  /* 0x0000002200127c82 */ /* 0x000fe20008000000 */
[----:B------:R-:W-:Y:S01]  /*1c70*/  UTMALDG.3D.2CTA [UR32], [UR42], desc[UR38] ;  /* 0x000026202a0075b4 */ /* 0x000fe20008211000 */
[----:B------:R-:W-:Y:S01]  /*1c80*/  UMOV UR10, UR26 ;  /* 0x0000001a000a7c82 */ /* 0x000fe20008000000 */
[----:B------:R-:W-:Y:S01]  /*1c90*/  UMOV UR11, UR19 ;  /* 0x00000013000b7c82 */ /* 0x000fe20008000000 */
[----:B------:R-:W-:Y:S01]  /*1ca0*/  UMOV UR12, UR36 ;  /* 0x00000024000c7c82 */ /* 0x000fe20008000000 */
[----:B------:R-:W-:Y:S01]  /*1cb0*/  UMOV UR9, UR33 ;  /* 0x0000002100097c82 */ /* 0x000fe20008000000 */
[----:B------:R-:W-:Y:S01]  /*1cc0*/  UMOV UR23, UR5 ;  /* 0x0000000500177c82 */ /* 0x000fe20008000000 */
[----:B------:R-:W-:Y:S01]  /*1cd0*/  UMOV UR44, UR13 ;  /* 0x0000000d002c7c82 */ /* 0x000fe20008000000 */
[----:B------:R2:W-:Y:S01]  /*1ce0*/  UTMALDG.3D.2CTA [UR24], [UR42], desc[UR38] ;  /* 0x000026182a0075b4 */ /* 0x0005e20008211000 */
[----:B------:R4:W-:Y:S01]  /*1cf0*/  UTMALDG.3D.2CTA [UR16], [UR40], desc[UR38] ;  /* 0x00002610280075b4 */ /* 0x0009e20008211000 */
[----:B------:R4:W-:Y:S01]  /*1d00*/  UTMALDG.3D.2CTA [UR8], [UR40], desc[UR38] ;  /* 0x00002608280075b4 */ /* 0x0009e20008211000 */
[----:B--2---:R-:W-:Y:S01]  /*1d10*/  UIADD3 UR26, UPT, UPT, UR26, 0x80, URZ ;  /* 0x000000801a1a7890 */ /* 0x004fe2000fffe0ff */
[----:B----4-:R-:W-:Y:S11]  /*1d20*/  BRA.U UP2, `(.L_x_31) ;  /* 0xfffffffd021c7547 */ /* 0x010ff6000b83ffff */
.L_x_25:
[----:B------:R-:W-:Y:S01]  /*1d30*/  ULEA UR8, UR13, UR4, 0x3 ;  /* 0x000000040d087291 */ /* 0x000fe2000f8e18ff */
[----:B-1----:R-:W-:Y:S01]  /*1d40*/  SHF.L.U32 R2, R15, 0x1f, RZ ;  /* 0x0000001f0f027819 */ /* 0x002fe200000006ff */
[----:B------:R-:W-:Y:S01]  /*1d50*/  @!P1 SYNCS.ARRIVE.TRANS64.A1T0 RZ, [UR4+0x78], RZ ;  /* 0x000078ffffff99a7 */ /* 0x000fe20008100004 */
[----:B------:R-:W-:-:S06]  /*1d60*/  UISETP.GT.AND UP0, UPT, UR22, UR21, UPT ;  /* 0x000000151600728c */ /* 0x000fcc000bf04270 */
[----:B--2---:R1:W2:Y:S03]  /*1d70*/  SYNCS.PHASECHK.TRANS64.TRYWAIT P0, [UR8+0x20], R2 ;  /* 0x00002002ff0075a7 */ /* 0x0042a60008001108 */
[----:B------:R-:W-:Y:S05]  /*1d80*/  BRA.U !UP0, `(.L_x_32) ;  /* 0x0000000108e87547 */ /* 0x000fea000b800000 */
[----:B------:R-:W-:Y:S01]  /*1d90*/  UIADD3 UR29, UPT, UPT, UR14, UR23, URZ ;  /* 0x000000170e1d7290 */ /* 0x000fe2000fffe0ff */
[----:B------:R-:W-:-:S11]  /*1da0*/  UMOV UR44, UR13 ;  /* 0x0000000d002c7c82 */ /* 0x000fd60008000000 */
.L_x_38:
[----:B------:R-:W-:Y:S01]  /*1db0*/  ULEA UR33, UR44, UR4, 0x3 ;  /* 0x000000042c217291 */ /* 0x000fe2000f8e18ff */
[----:B--2---:R-:W-:Y:S01]  /*1dc0*/  @P5 MOV R3, 0xc000 ;  /* 0x0000c00000035802 */ /* 0x004fe20000000f00 */
[----:B-12---:R-:W-:Y:S10]  /*1dd0*/  @P0 BRA `(.L_x_33) ;  /* 0x00000000000c0947 */ /* 0x006ff40003800000 */
[----:B------:R-:W-:-:S04]  /*1de0*/  SHF.L.U32 R5, R15, 0x1f, RZ ;  /* 0x0000001f0f057819 */ /* 0x000fc800000006ff */
[----:B------:R-:W2:Y:S02]  /*1df0*/  SYNCS.PHASECHK.TRANS64.TRYWAIT P0, [UR33+0x20], R5 ;  /* 0x00002005ff0075a7 */ /* 0x000ea40008001121 */
[----:B--2---:R-:W-:Y:S05]  /*1e00*/  @!P0 BRA `(.L_x_34) ;  /* 0x0000005800f48947 */ /* 0x004fea0003800000 */
.L_x_33:
[----:B------:R2:W-:Y:S01]  /*1e10*/  @P5 SYNCS.ARRIVE.TRANS64 RZ, [UR33], R3 ;  /* 0x00000003ffff59a7 */ /* 0x0005e20008000021 */
[----:B------:R-:W-:-:S04]  /*1e20*/  ULOP3.LUT UR8, UR7, 0x2, URZ, 0xfc, !UPT ;  /* 0x0000000207087892 */ /* 0x000fc8000f8efcff */
[----:B------:R-:W-:-:S09]  /*1e30*/  UISETP.NE.AND UP0, UPT, UR8, 0x2, UPT ;  /* 0x000000020800788c */ /* 0x000fd2000bf05270 */
[----:B------:R-:W-:Y:S05]  /*1e40*/  BRA.U UP0, `(.L_x_35) ;  /* 0x0000000100047547 */ /* 0x000fea000b800000 */
[----:B------:R-:W-:Y:S05]  /*1e50*/  BPT.TRAP 0x1 ;  /* 0x000000040000795c */ /* 0x000fea0000300000 */
.L_x_35:
[----:B------:R-:W-:Y:S04]  /*1e60*/  BSSY.RECONVERGENT B0, `(.L_x_36) ;  /* 0x0000003000007945 */ /* 0x000fe80003800200 */
[----:B------:R-:W-:Y:S05]  /*1e70*/  @!P4 BRA `(.L_x_37) ;  /* 0x000000000004c947 */ /* 0x000fea0003800000 */
[----:B------:R-:W-:Y:S05]  /*1e80*/  BPT.TRAP 0x1 ;  /* 0x000000040000795c */ /* 0x000fea0000300000 */
.L_x_37:
[----:B------:R-:W-:Y:S05]  /*1e90*/  BSYNC.RECONVERGENT B0 ;  /* 0x0000000000007941 */ /* 0x000fea0003800200 */
.L_x_36:
[----:B------:R-:W-:Y:S02]  /*1ea0*/  UIADD3 UR13, UPT, UPT, UR44, 0x1, URZ ;  /* 0x000000012c0d7890 */ /* 0x000fe4000fffe0ff */
[----:B------:R-:W-:Y:S02]  /*1eb0*/  ULEA UR24, UR44, UR4, 0xe ;  /* 0x000000042c187291 */ /* 0x000fe4000f8e70ff */
[----:B------:R-:W-:Y:S02]  /*1ec0*/  UISETP.NE.AND UP0, UPT, UR13, 0x4, UPT ;  /* 0x000000040d00788c */ /* 0x000fe4000bf05270 */
[----:B------:R-:W-:Y:S02]  /*1ed0*/  UIADD3 UR42, UP1, UPT, UR30, 0x80, URZ ;  /* 0x000000801e2a7890 */ /* 0x000fe4000ff3e0ff */
[----:B------:R-:W-:Y:S02]  /*1ee0*/  USEL UR9, URZ, 0x1, UP0 ;  /* 0x00000001ff097887 */ /* 0x000fe40008000000 */
[----:B------:R-:W-:-:S02]  /*1ef0*/  USEL UR13, UR13, URZ, UP0 ;  /* 0x000000ff0d0d7287 */ /* 0x000fc40008000000 */
[----:B------:R-:W-:Y:S02]  /*1f00*/  USHF.L.U32 UR34, UR23, 0x7, URZ ;  /* 0x0000000717227899 */ /* 0x000fe400080006ff */
[----:B------:R-:W-:Y:S01]  /*1f10*/  ULEA UR8, UR13, UR4, 0x3 ;  /* 0x000000040d087291 */ /* 0x000fe2000f8e18ff */
[----:B------:R-:W-:Y:S01]  /*1f20*/  LOP3.LUT R15, R15, UR9, RZ, 0x3c, !PT ;  /* 0x000000090f0f7c12 */ /* 0x000fe2000f8e3cff */
[----:B------:R-:W-:Y:S02]  /*1f30*/  UIADD3 UR40, UP0, UPT, UR30, 0x180, URZ ;  /* 0x000001801e287890 */ /* 0x000fe4000ff1e0ff */
[----:B------:R-:W-:Y:S01]  /*1f40*/  ULOP3.LUT UR33, UR33, 0xfefffff8, URZ, 0xc0, !UPT ;  /* 0xfefffff821217892 */ /* 0x000fe2000f8ec0ff */
[----:B-1----:R-:W-:Y:S01]  /*1f50*/  SHF.L.U32 R2, R15, 0x1f, RZ ;  /* 0x0000001f0f027819 */ /* 0x002fe200000006ff */
[----:B------:R-:W-:Y:S02]  /*1f60*/  UIADD3.X UR43, UPT, UPT, URZ, UR31, URZ, UP1, !UPT ;  /* 0x0000001fff2b7290 */ /* 0x000fe40008ffe4ff */
[----:B------:R-:W-:Y:S01]  /*1f70*/  UIADD3 UR32, UPT, UPT, UR24, 0x3300, URZ ;  /* 0x0000330018207890 */ /* 0x000fe2000fffe0ff */
[----:B------:R4:W1:Y:S01]  /*1f80*/  SYNCS.PHASECHK.TRANS64.TRYWAIT P0, [UR8+0x20], R2 ;  /* 0x00002002ff0075a7 */ /* 0x0008620008001108 */
[----:B------:R-:W-:-:S02]  /*1f90*/  ULEA UR8, UR44, UR4, 0xd ;  /* 0x000000042c087291 */ /* 0x000fc4000f8e68ff */
[----:B------:R-:W-:Y:S02]  /*1fa0*/  UIADD3 UR26, UPT, UPT, UR34, 0x40, URZ ;  /* 0x00000040221a7890 */ /* 0x000fe4000fffe0ff */
        /* <DEDUP_REMOVED lines=12> */
[----:B------:R4:W-:Y:S01]  /*2070*/  UTMALDG.3D.2CTA [UR32], [UR42], desc[UR38] ;  /* 0x000026202a0075b4 */ /* 0x0009e20008211000 */
[----:B------:R-:W-:Y:S01]  /*2080*/  UMOV UR11, UR19 ;  /* 0x00000013000b7c82 */ /* 0x000fe20008000000 */
[----:B------:R-:W-:Y:S01]  /*2090*/  UMOV UR12, UR36 ;  /* 0x00000024000c7c82 */ /* 0x000fe20008000000 */
[----:B------:R-:W-:Y:S01]  /*20a0*/  UMOV UR9, UR33 ;  /* 0x0000002100097c82 */ /* 0x000fe20008000000 */
[----:B------:R-:W-:Y:S01]  /*20b0*/  UMOV UR10, UR26 ;  /* 0x0000001a000a7c82 */ /* 0x000fe20008000000 */
[----:B------:R-:W-:Y:S01]  /*20c0*/  UIADD3 UR23, UPT, UPT, UR23, 0x1, URZ ;  /* 0x0000000117177890 */ /* 0x000fe2000fffe0ff */
[----:B------:R-:W-:Y:S01]  /*20d0*/  UMOV UR44, UR13 ;  /* 0x0000000d002c7c82 */ /* 0x000fe20008000000 */
[----:B------:R4:W-:Y:S02]  /*20e0*/  UTMALDG.3D.2CTA [UR24], [UR42], desc[UR38] ;  /* 0x000026182a0075b4 */ /* 0x0009e40008211000 */
[----:B------:R-:W-:Y:S01]  /*20f0*/  UISETP.NE.AND UP0, UPT, UR23, UR29, UPT ;  /* 0x0000001d1700728c */ /* 0x000fe2000bf05270 */
[----:B------:R4:W-:Y:S01]  /*2100*/  UTMALDG.3D.2CTA [UR16], [UR40], desc[UR38] ;  /* 0x00002610280075b4 */ /* 0x0009e20008211000 */
[----:B------:R4:W-:Y:S07]  /*2110*/  UTMALDG.3D.2CTA [UR8], [UR40], desc[UR38] ;  /* 0x00002608280075b4 */ /* 0x0009ee0008211000 */
[----:B----4-:R-:W-:Y:S05]  /*2120*/  BRA.U UP0, `(.L_x_38) ;  /* 0xfffffffd00207547 */ /* 0x010fea000b83ffff */
.L_x_32:
[----:B-1----:R-:W-:Y:S01]  /*2130*/  LEA R2, R14, UR4, 0x3 ;  /* 0x000000040e027c11 */ /* 0x002fe2000f8e18ff */
[----:B------:R-:W-:Y:S01]  /*2140*/  NOP ;  /* 0x0000000000007918 */ /* 0x000fe20000000000 */
[----:B--2---:R-:W-:Y:S02]  /*2150*/  SHF.L.U32 R3, R12, 0x1f, RZ ;  /* 0x0000001f0c037819 */ /* 0x004fe400000006ff */
[----:B------:R-:W-:Y:S02]  /*2160*/  LEA R4, R14, UR4, 0x4 ;  /* 0x000000040e047c11 */ /* 0x000fe4000f8e20ff */
[----:B------:R-:W1:Y:S02]  /*2170*/  SYNCS.PHASECHK.TRANS64.TRYWAIT P0, [R2+URZ+0x80], R3 ;  /* 0x00008003020075a7 */ /* 0x000e6400080011ff */
[----:B-1----:R-:W-:Y:S05]  /*2180*/  @!P0 BRA `(.L_x_39) ;  /* 0x00000058002c8947 */ /* 0x002fea0003800000 */
.L_x_136:
[----:B------:R-:W2:Y:S01]  /*2190*/  LDS.128 R4, [R4+0x110] ;  /* 0x0001100004047984 */ /* 0x000ea20000000c00 */
[----:B------:R-:W-:Y:S01]  /*21a0*/  ISETP.GE.AND P0, PT, R26, 0x1, PT ;  /* 0x000000011a00780c */ /* 0x000fe20003f06270 */
[----:B-1----:R-:W-:Y:S01]  /*21b0*/  VIADD R2, R2, 0x90 ;  /* 0x0000009002027836 */ /* 0x002fe20000000000 */
[----:B------:R-:W-:Y:S01]  /*21c0*/  @!PT LDS RZ, [RZ] ;  /* 0x00000000fffff984 */ /* 0x000fe20000000800 */
[----:B------:R-:W-:Y:S01]  /*21d0*/  @!PT LDS RZ, [RZ] ;  /* 0x00000000fffff984 */ /* 0x000fe20000000800 */
[----:B------:R-:W-:Y:S01]  /*21e0*/  @!PT LDS RZ, [RZ] ;  /* 0x00000000fffff984 */ /* 0x000fe20000000800 */
[----:B------:R-:W-:Y:S01]  /*21f0*/  @!PT LDS RZ, [RZ] ;  /* 0x00000000fffff984 */ /* 0x000fe20000000800 */
[----:B------:R1:W-:Y:S06]  /*2200*/  MEMBAR.ALL.CTA ;  /* 0x0000000000007992 */ /* 0x0003ec0000008000 */
[----:B-1----:R-:W1:Y:S01]  /*2210*/  FENCE.VIEW.ASYNC.S ;  /* 0x00000000000073c6 */ /* 0x002e620000000000 */
[----:B------:R-:W-:-:S04]  /*2220*/  PRMT R2, RZ, 0x654, R2 ;  /* 0x00000654ff027816 */ /* 0x000fc80000000002 */
[----:B-1----:R1:W-:Y:S01]  /*2230*/  SYNCS.ARRIVE.TRANS64.RED.A1T0 RZ, [R2+URZ], RZ ;  /* 0x000000ff02ff79a7 */ /* 0x0023e200081004ff */
[----:B--2---:R-:W-:-:S13]  /*2240*/  LOP3.LUT P2, RZ, R6, 0x1, RZ, 0xc0, !PT ;  /* 0x0000000106ff7812 */ /* 0x004fda000784c0ff */
[----:B------:R-:W-:Y:S01]  /*2250*/  @P2 SHF.R.U32.HI R3, RZ, 0x10, R5 ;  /* 0x00000010ff032819 */ /* 0x000fe20000011605 */
[----:B------:R-:W-:Y:S01]  /*2260*/  VOTEU.ANY UP0, P2 ;  /* 0x0000000000ff7886 */ /* 0x000fe20001000100 */
[----:B------:R-:W-:Y:S02]  /*2270*/  @P2 MOV R13, R4 ;  /* 0x00000004000d2202 */ /* 0x000fe40000000f00 */
[----:B------:R-:W-:Y:S02]  /*2280*/  @P2 R2UR.BROADCAST UR8, R3 ;  /* 0x00000000030822ca */ /* 0x000fe400008e0000 */
[----:B------:R-:W-:-:S11]  /*2290*/  @P2 LOP3.LUT R11, R5, 0xffff, RZ, 0xc0, !PT ;  /* 0x0000ffff050b2812 */ /* 0x000fd600078ec0ff */
[----:B------:R-:W-:Y:S01]  /*22a0*/  @UP0 UMOV UR36, UR8 ;  /* 0x0000000800240c82 */ /* 0x000fe20008000000 */
[----:B-1----:R-:W-:Y:S05]  /*22b0*/  @!P0 BRA `(.L_x_40) ;  /* 0x0000000000b88947 */ /* 0x002fea0003800000 */
[----:B------:R-:W3:Y:S01]  /*22c0*/  LDC.64 R4, c[0x0][0xb18] ;  /* 0x0002c600ff047b82 */ /* 0x000ee20000000a00 */
[----:B------:R-:W-:-:S07]  /*22d0*/  ISETP.NE.AND P3, PT, R26, 0x1, PT ;  /* 0x000000011a00780c */ /* 0x000fce0003f65270 */
[----:B------:R-:W1:Y:S08]  /*22e0*/  LDC.64 R6, c[0x0][0xb10] ;  /* 0x0002c400ff067b82 */ /* 0x000e700000000a00 */
[----:B------:R-:W2:Y:S08]  /*22f0*/  LDC R18, c[0x0][0xb20] ;  /* 0x0002c800ff127b82 */ /* 0x000eb00000000800 */
[----:B------:R-:W4:Y:S01]  /*2300*/  LDC R20, c[0x0][0xb0c] ;  /* 0x0002c300ff147b82 */ /* 0x000f220000000800 */
[----:B---3--:R-:W-:Y:S01]  /*2310*/  IMAD.HI.U32 R19, R0, R5, RZ ;  /* 0x0000000500137227 */ /* 0x008fe200078e00ff */
[----:B------:R-:W-:-:S03]  /*2320*/  ISETP.NE.AND P0, PT, R4, 0x1, PT ;  /* 0x000000010400780c */ /* 0x000fc60003f05270 */
[----:B------:R-:W-:-:S03]  /*2330*/  IMAD.HI.U32 R5, R11, R5, RZ ;  /* 0x000000050b057227 */ /* 0x000fc600078e00ff */
[----:B------:R-:W3:Y:S01]  /*2340*/  LDC.64 R2, c[0x0][0xb28] ;  /* 0x0002ca00ff027b82 */ /* 0x000ee20000000a00 */
[----:B-1----:R-:W-:-:S04]  /*2350*/  IMAD.HI.U32 R22, R9, R6, RZ ;  /* 0x0000000609167227 */ /* 0x002fc800078e00ff */
[----:B------:R-:W-:Y:S01]  /*2360*/  IMAD.HI.U32 R24, R13, R6, RZ ;  /* 0x000000060d187227 */ /* 0x000fe200078e00ff */
[----:B------:R-:W-:Y:S02]  /*2370*/  SHF.R.U32.HI R22, RZ, R7, R22 ;  /* 0x00000007ff167219 */ /* 0x000fe40000011616 */
[-C--:B--2---:R-:W-:Y:S02]  /*2380*/  SHF.R.U32.HI R19, RZ, R18.reuse, R19 ;  /* 0x00000012ff137219 */ /* 0x084fe40000011613 */
[----:B------:R-:W-:Y:S02]  /*2390*/  SHF.R.U32.HI R18, RZ, R18, R5 ;  /* 0x00000012ff127219 */ /* 0x000fe40000011605 */
[----:B------:R-:W-:Y:S02]  /*23a0*/  SEL R19, R0, R19, !P0 ;  /* 0x0000001300137207 */ /* 0x000fe40004000000 */
[----:B------:R-:W-:Y:S02]  /*23b0*/  SHF.R.U32.HI R24, RZ, R7, R24 ;  /* 0x00000007ff187219 */ /* 0x000fe40000011618 */
[----:B----4-:R-:W-:-:S02]  /*23c0*/  ISETP.NE.AND P1, PT, R20, 0x1, PT ;  /* 0x000000011400780c */ /* 0x010fc40003f25270 */
[----:B------:R-:W-:Y:S02]  /*23d0*/  SEL R5, R11, R18, !P0 ;  /* 0x000000120b057207 */ /* 0x000fe40004000000 */
[----:B------:R-:W-:Y:S02]  /*23e0*/  SEL R21, R9, R22, !P1 ;  /* 0x0000001609157207 */ /* 0x000fe40004800000 */
[----:B------:R-:W-:Y:S01]  /*23f0*/  SEL R7, R13, R24, !P1 ;  /* 0x000000180d077207 */ /* 0x000fe20004800000 */
[----:B---3--:R-:W-:-:S04]  /*2400*/  IMAD.HI.U32 R22, R19, R2, RZ ;  /* 0x0000000213167227 */ /* 0x008fc800078e00ff */
[----:B------:R-:W-:Y:S01]  /*2410*/  IMAD.HI.U32 R6, R21, R2, RZ ;  /* 0x0000000215067227 */ /* 0x000fe200078e00ff */
[----:B------:R-:W-:-:S04]  /*2420*/  @P3 SHF.R.U32.HI R19, RZ, R3, R22 ;  /* 0x00000003ff133219 */ /* 0x000fc80000011616 */
        /* <DEDUP_REMOVED lines=8> */
[----:B------:R-:W-:-:S04]  /*24b0*/  @!P0 IMAD.HI.U32 R18, R7, R2, RZ ;  /* 0x0000000207128227 */ /* 0x000fc800078e00ff */
[----:B------:R-:W-:Y:S01]  /*24c0*/  IMAD.MOV R2, RZ, RZ, -R6 ;  /* 0x000000ffff027224 */ /* 0x000fe200078e0a06 */
[----:B------:R-:W-:-:S03]  /*24d0*/  @!P0 SHF.R.U32.HI R18, RZ, R3, R18 ;  /* 0x00000003ff128219 */ /* 0x000fc60000011612 */
[----:B------:R-:W-:Y:S01]  /*24e0*/  IMAD R2, R26, R2, R5 ;  /* 0x000000021a027224 */ /* 0x000fe200078e0205 */
[----:B------:R-:W-:Y:S02]  /*24f0*/  @!P0 SEL R3, R7, R18, !P3 ;  /* 0x0000001207038207 */ /* 0x000fe40005800000 */
[----:B------:R-:W-:-:S03]  /*2500*/  IADD3 R18, PT, PT, -R5, RZ, RZ ;  /* 0x000000ff05127210 */ /* 0x000fc60007ffe1ff */
[--C-:B------:R-:W-:Y:S02]  /*2510*/  @!P0 IMAD.IADD R6, R6, 0x1, -R3.reuse ;  /* 0x0000000106068824 */ /* 0x100fe400078e0a03 */
[----:B------:R-:W-:Y:S01]  /*2520*/  @!P0 IMAD R3, R2, R21, R3 ;  /* 0x0000001502038224 */ /* 0x000fe200078e0203 */
[----:B------:R-:W-:Y:S01]  /*2530*/  IADD3 R2, PT, PT, -R7, RZ, RZ ;  /* 0x000000ff07027210 */ /* 0x000fe20007ffe1ff */
[----:B------:R-:W-:Y:S02]  /*2540*/  @!P0 IMAD R5, R26, R6, R7 ;  /* 0x000000061a058224 */ /* 0x000fe400078e0207 */
[----:B------:R-:W-:Y:S02]  /*2550*/  IMAD R11, R4, R18, R11 ;  /* 0x00000012040b7224 */ /* 0x000fe400078e020b */
[----:B------:R-:W-:Y:S02]  /*2560*/  @!P0 IMAD.MOV.U32 R7, RZ, RZ, R3 ;  /* 0x000000ffff078224 */ /* 0x000fe400078e0003 */
[----:B------:R-:W-:-:S02]  /*2570*/  IMAD R2, R20, R2, R13 ;  /* 0x0000000214027224 */ /* 0x000fc400078e020d */
[----:B------:R-:W-:Y:S02]  /*2580*/  IMAD R11, R5, R4, R11 ;  /* 0x00000004050b7224 */ /* 0x000fe400078e020b */
[----:B------:R-:W-:Y:S02]  /*2590*/  IMAD R13, R7, R20, R2 ;  /* 0x00000014070d7224 */ /* 0x000fe400078e0202 */
.L_x_40:
[----:B------:R-:W1:Y:S02]  /*25a0*/  LDCU UR8, c[0x0][0xb30] ;  /* 0x00016600ff0877ac */ /* 0x000e640008000800 */
[----:B-1----:R-:W-:-:S09]  /*25b0*/  UISETP.NE.AND UP0, UPT, UR8, 0x1, UPT ;  /* 0x000000010800788c */ /* 0x002fd2000bf05270 */
[----:B------:R-:W-:Y:S05]  /*25c0*/  BRA.U UP0, `(.L_x_41) ;  /* 0x0000000100407547 */ /* 0x000fea000b800000 */
[----:B------:R-:W1:Y:S08]  /*25d0*/  LDC.64 R4, c[0x0][0xb10] ;  /* 0x0002c400ff047b82 */ /* 0x000e700000000a00 */
[----:B------:R-:W2:Y:S08]  /*25e0*/  LDC.64 R2, c[0x0][0xb18] ;  /* 0x0002c600ff027b82 */ /* 0x000eb00000000a00 */
[----:B------:R-:W4:Y:S08]  /*25f0*/  LDC R6, c[0x0][0xb20] ;  /* 0x0002c800ff067b82 */ /* 0x000f300000000800 */
[----:B------:R-:W3:Y:S01]  /*2600*/  LDC R18, c[0x0][0xb0c] ;  /* 0x0002c300ff127b82 */ /* 0x000ee20000000800 */
[----:B-1----:R-:W-:-:S05]  /*2610*/  IMAD.HI.U32 R4, R13, R4, RZ ;  /* 0x000000040d047227 */ /* 0x002fca00078e00ff */
[----:B------:R-:W-:Y:S01]  /*2620*/  SHF.R.U32.HI R4, RZ, R5, R4 ;  /* 0x00000005ff047219 */ /* 0x000fe20000011604 */
[----:B--2---:R-:W-:Y:S01]  /*2630*/  IMAD.HI.U32 R3, R11, R3, RZ ;  /* 0x000000030b037227 */ /* 0x004fe200078e00ff */
[----:B------:R-:W-:-:S04]  /*2640*/  ISETP.NE.AND P0, PT, R2, 0x1, PT ;  /* 0x000000010200780c */ /* 0x000fc80003f05270 */
[----:B----4-:R-:W-:-:S04]  /*2650*/  SHF.R.U32.HI R6, RZ, R6, R3 ;  /* 0x00000006ff067219 */ /* 0x010fc80000011603 */
[----:B------:R-:W-:Y:S02]  /*2660*/  SEL R3, R11, R6, !P0 ;  /* 0x000000060b037207 */ /* 0x000fe40004000000 */
[----:B---3--:R-:W-:-:S04]  /*2670*/  ISETP.NE.AND P1, PT, R18, 0x1, PT ;  /* 0x000000011200780c */ /* 0x008fc80003f25270 */
[----:B------:R-:W-:-:S05]  /*2680*/  SEL R4, R13, R4, !P1 ;  /* 0x000000040d047207 */ /* 0x000fca0004800000 */
[----:B------:R-:W-:Y:S02]  /*2690*/  IMAD.IADD R5, R3, 0x1, -R4 ;  /* 0x0000000103057824 */ /* 0x000fe400078e0a04 */
[----:B------:R-:W-:Y:S02]  /*26a0*/  IMAD.IADD R3, R4, 0x1, -R3 ;  /* 0x0000000104037824 */ /* 0x000fe400078e0a03 */
[----:B------:R-:W-:Y:S02]  /*26b0*/  IMAD R13, R5, R18, R13 ;  /* 0x00000012050d7224 */ /* 0x000fe400078e020d */
[----:B------:R-:W-:-:S07]  /*26c0*/  IMAD R11, R3, R2, R11 ;  /* 0x00000002030b7224 */ /* 0x000fce00078e020b */
.L_x_41:
[----:B------:R-:W-:Y:S01]  /*26d0*/  VIADD R14, R14, 0x1 ;  /* 0x000000010e0e7836 */ /* 0x000fe20000000000 */
[----:B------:R-:W-:Y:S01]  /*26e0*/  PLOP3.LUT P1, PT, PT, PT, PT, 0x80, 0x8 ;  /* 0x000000000008781c */ /* 0x000fe20003f2f070 */
[----:B------:R-:W-:Y:S02]  /*26f0*/  IMAD.IADD R21, R13, 0x1, R60 ;  /* 0x000000010d157824 */ /* 0x000fe400078e023c */
[----:B------:R-:W-:Y:S01]  /*2700*/  IMAD.IADD R20, R11, 0x1, R58 ;  /* 0x000000010b147824 */ /* 0x000fe200078e023a */
[----:B------:R-:W-:-:S04]  /*2710*/  ISETP.NE.AND P0, PT, R14, 0x2, PT ;  /* 0x000000020e00780c */ /* 0x000fc80003f05270 */
[----:B------:R-:W-:Y:S02]  /*2720*/  SEL R3, RZ, 0x1, P0 ;  /* 0x00000001ff037807 */ /* 0x000fe40000000000 */
[----:B------:R-:W-:Y:S02]  /*2730*/  SEL R14, R14, RZ, P0 ;  /* 0x000000ff0e0e7207 */ /* 0x000fe40000000000 */
[----:B------:R-:W-:Y:S01]  /*2740*/  LOP3.LUT R12, R12, R3, RZ, 0x3c, !PT ;  /* 0x000000030c0c7212 */ /* 0x000fe200078e3cff */
[----:B------:R-:W-:Y:S06]  /*2750*/  @P2 BRA `(.L_x_42) ;  /* 0xfffffff000002947 */ /* 0x000fec000383ffff */
[----:B------:R-:W-:Y:S01]  /*2760*/  UIADD3 UR4, UPT, UPT, UR4, 0x20, URZ ;  /* 0x0000002004047890 */ /* 0x000fe2000fffe0ff */
[----:B------:R-:W-:-:S03]  /*2770*/  SHF.L.U32 R3, R15, 0x1f, RZ ;  /* 0x0000001f0f037819 */ /* 0x000fc600000006ff */
[----:B------:R-:W-:-:S09]  /*2780*/  ULEA UR5, UR13, UR4, 0x3 ;  /* 0x000000040d057291 */ /* 0x000fd2000f8e18ff */
[----:B------:R-:W1:Y:S02]  /*2790*/  SYNCS.PHASECHK.TRANS64.TRYWAIT P0, [UR5], R3 ;  /* 0x00000003ff0075a7 */ /* 0x000e640008001105 */
[----:B-1----:R-:W-:Y:S05]  /*27a0*/  @!P0 BRA `(.L_x_43) ;  /* 0x0000005000b88947 */ /* 0x002fea0003800000 */
.L_x_138:
[----:B------:R-:W-:-:S04]  /*27b0*/  UIADD3 UR6, UPT, UPT, UR13, 0x1, URZ ;  /* 0x000000010d067890 */ /* 0x000fc8000fffe0ff */
[----:B------:R-:W-:-:S04]  /*27c0*/  UISETP.NE.AND UP0, UPT, UR6, 0x4, UPT ;  /* 0x000000040600788c */ /* 0x000fc8000bf05270 */
[----:B------:R-:W-:Y:S02]  /*27d0*/  USEL UR7, URZ, 0x1, UP0 ;  /* 0x00000001ff077887 */ /* 0x000fe40008000000 */
[----:B------:R-:W-:-:S04]  /*27e0*/  USEL UR6, UR6, URZ, UP0 ;  /* 0x000000ff06067287 */ /* 0x000fc80008000000 */
[----:B------:R-:W-:Y:S01]  /*27f0*/  ULEA UR5, UR6, UR4, 0x3 ;  /* 0x0000000406057291 */ /* 0x000fe2000f8e18ff */
[----:B------:R-:W-:-:S04]  /*2800*/  LOP3.LUT R2, R15, UR7, RZ, 0x3c, !PT ;  /* 0x000000070f027c12 */ /* 0x000fc8000f8e3cff */
[----:B-1----:R-:W-:-:S04]  /*2810*/  SHF.L.U32 R3, R2, 0x1f, RZ ;  /* 0x0000001f02037819 */ /* 0x002fc800000006ff */
[----:B------:R-:W1:Y:S02]  /*2820*/  SYNCS.PHASECHK.TRANS64.TRYWAIT P0, [UR5], R3 ;  /* 0x00000003ff0075a7 */ /* 0x000e640008001105 */
[----:B-1----:R-:W-:Y:S05]  /*2830*/  @!P0 BRA `(.L_x_44) ;  /* 0x0000005000ac8947 */ /* 0x002fea0003800000 */
.L_x_140:
        /* <DEDUP_REMOVED lines=9> */
.L_x_142:
[----:B------:R-:W-:-:S04]  /*28d0*/  UIADD3 UR6, UPT, UPT, UR6, 0x1, URZ ;  /* 0x0000000106067890 */ /* 0x000fc8000fffe0ff */
[----:B------:R-:W-:-:S04]  /*28e0*/  UISETP.NE.AND UP0, UPT, UR6, 0x4, UPT ;  /* 0x000000040600788c */ /* 0x000fc8000bf05270 */
[----:B------:R-:W-:Y:S02]  /*28f0*/  USEL UR5, URZ, 0x1, UP0 ;  /* 0x00000001ff057887 */ /* 0x000fe40008000000 */
[----:B------:R-:W-:-:S04]  /*2900*/  USEL UR6, UR6, URZ, UP0 ;  /* 0x000000ff06067287 */ /* 0x000fc80008000000 */
[----:B------:R-:W-:Y:S01]  /*2910*/  ULEA UR6, UR6, UR4, 0x3 ;  /* 0x0000000406067291 */ /* 0x000fe2000f8e18ff */
[----:B-1----:R-:W-:-:S04]  /*2920*/  LOP3.LUT R3, R2, UR5, RZ, 0x3c, !PT ;  /* 0x0000000502037c12 */ /* 0x002fc8000f8e3cff */
[----:B------:R-:W-:Y:S01]  /*2930*/  SHF.L.U32 R3, R3, 0x1f, RZ ;  /* 0x0000001f03037819 */ /* 0x000fe200000006ff */
[----:B---3--:R-:W-:-:S07]  /*2940*/  IMAD.U32 R0, RZ, RZ, UR6 ;  /* 0x00000006ff007e24 */ /* 0x008fce000f8e00ff */
.L_x_46:
[----:B-1----:R1:W2:Y:S02]  /*2950*/  SYNCS.PHASECHK.TRANS64.TRYWAIT P0, [R0+URZ], R3 ;  /* 0x00000003000075a7 */ /* 0x0022a400080011ff */
[----:B--2---:R-:W-:Y:S05]  /*2960*/  @!P0 NANOSLEEP.SYNCS 0x989680 ;  /* 0x009896800000895d */ /* 0x004fea0003900000 */
[----:B------:R-:W2:Y:S02]  /*2970*/  @!P0 SYNCS.PHASECHK.TRANS64 P0, [R0+URZ], R3 ;  /* 0x00000003000085a7 */ /* 0x000ea400080010ff */
[----:B--2---:R-:W-:Y:S05]  /*2980*/  @P0 EXIT ;  /* 0x000000000000094d */ /* 0x004fea0003800000 */
[----:B------:R-:W-:Y:S05]  /*2990*/  BRA `(.L_x_46) ;  /* 0xfffffffc00ec7947 */ /* 0x000fea000383ffff */
.L_x_22:
[----:B------:R-:W-:-:S04]  /*29a0*/  UISETP.NE.AND UP1, UPT, UR37, URZ, UPT ;  /* 0x000000ff2500728c */ /* 0x000fc8000bf25270 */
[----:B------:R-:W-:-:S09]  /*29b0*/  UISETP.NE.OR UP1, UPT, UR10, 0x1, UP1 ;  /* 0x000000010a00788c */ /* 0x000fd20008f25670 */
[----:B------:R-:W-:Y:S05]  /*29c0*/  BRA.U UP1, `(.L_x_47) ;  /* 0x00000005014c7547 */ /* 0x000fea000b800000 */
[----:B------:R-:W-:Y:S01]  /*29d0*/  HFMA2 R11, -RZ, RZ, 0, 0 ;  /* 0x00000000ff0b7431 */ /* 0x000fe200000001ff */
[----:B------:R-:W-:Y:S01]  /*29e0*/  ISETP.GE.U32.AND P2, PT, R10, 0x2, PT ;  /* 0x000000020a00780c */ /* 0x000fe20003f46070 */
[----:B------:R-:W-:Y:S01]  /*29f0*/  IMAD.MOV.U32 R12, RZ, RZ, 0x1 ;  /* 0x00000001ff0c7424 */ /* 0x000fe200078e00ff */
[----:B------:R-:W-:Y:S01]  /*2a00*/  CS2R R8, SRZ ;  /* 0x0000000000087805 */ /* 0x000fe2000001ff00 */
[----:B------:R-:W-:Y:S01]  /*2a10*/  IMAD.MOV.U32 R3, RZ, RZ, RZ ;  /* 0x000000ffff037224 */ /* 0x000fe200078e00ff */
[----:B------:R-:W-:Y:S01]  /*2a20*/  UMOV UR4, 0x400 ;  /* 0x0000040000047882 */ /* 0x000fe20000000000 */
[----:B------:R-:W-:Y:S01]  /*2a30*/  UMOV UR6, URZ ;  /* 0x000000ff00067c82 */ /* 0x000fe20008000000 */
[----:B------:R-:W-:-:S12]  /*2a40*/  ULEA UR37, UR37, UR4, 0x18 ;  /* 0x0000000425257291 */ /* 0x000fd8000f8ec0ff */
.L_x_51:
[----:B------:R-:W-:Y:S02]  /*2a50*/  LEA R0, R3, UR37, 0x3 ;  /* 0x0000002503007c11 */ /* 0x000fe4000f8e18ff */
[----:B------:R-:W-:-:S03]  /*2a60*/  SHF.L.U32 R5, R8, 0x1f, RZ ;  /* 0x0000001f08057819 */ /* 0x000fc600000006ff */
[----:B------:R-:W-:Y:S01]  /*2a70*/  VIADD R4, R0, 0xf0 ;  /* 0x000000f000047836 */ /* 0x000fe20000000000 */
[----:B------:R-:W1:Y:S02]  /*2a80*/  SYNCS.PHASECHK.TRANS64.TRYWAIT P0, [R0+URZ+0xe0], R5 ;  /* 0x0000e005000075a7 */ /* 0x000e6400080011ff */
[----:B-1----:R-:W-:Y:S05]  /*2a90*/  @!P0 BRA `(.L_x_48) ;  /* 0x0000005000448947 */ /* 0x002fea0003800000 */
.L_x_143:
[----:B------:R-:W-:Y:S01]  /*2aa0*/  ULEA UR5, UR6, UR37, 0x3 ;  /* 0x0000002506057291 */ /* 0x000fe2000f8e18ff */
[----:B------:R-:W-:Y:S01]  /*2ab0*/  PRMT R4, RZ, 0x654, R4 ;  /* 0x00000654ff047816 */ /* 0x000fe20000000004 */
[----:B-1----:R-:W-:Y:S01]  /*2ac0*/  @!P2 IMAD.MOV.U32 R5, RZ, RZ, 0x10 ;  /* 0x00000010ff05a424 */ /* 0x002fe200078e00ff */
[----:B------:R-:W-:Y:S01]  /*2ad0*/  SHF.L.U32 R7, R12, 0x1f, RZ ;  /* 0x0000001f0c077819 */ /* 0x000fe200000006ff */
[----:B------:R-:W-:Y:S01]  /*2ae0*/  UIADD3 UR4, UPT, UPT, UR5, 0x80, URZ ;  /* 0x0000008005047890 */ /* 0x000fe2000fffe0ff */
[----:B------:R1:W-:Y:S05]  /*2af0*/  SYNCS.ARRIVE.TRANS64.RED.A1T0 RZ, [R4+URZ], RZ ;  /* 0x000000ff04ff79a7 */ /* 0x0003ea00081004ff */
[----:B------:R-:W-:Y:S01]  /*2b00*/  IMAD.U32 R13, RZ, RZ, UR4 ;  /* 0x00000004ff0d7e24 */ /* 0x000fe2000f8e00ff */
[----:B------:R-:W2:Y:S04]  /*2b10*/  SYNCS.PHASECHK.TRANS64.TRYWAIT P0, [UR5+0x90], R7 ;  /* 0x00009007ff0075a7 */ /* 0x000ea80008001105 */
[----:B------:R-:W-:Y:S01]  /*2b20*/  PRMT R13, R10, 0x654, R13 ;  /* 0x000006540a0d7816 */ /* 0x000fe2000000000d */
[----:B-12---:R-:W-:Y:S06]  /*2b30*/  @!P0 BRA `(.L_x_49) ;  /* 0x0000005000308947 */ /* 0x006fec0003800000 */
.L_x_145:
[----:B------:R-:W-:Y:S01]  /*2b40*/  ULEA UR4, UR6, UR37, 0x4 ;  /* 0x0000002506047291 */ /* 0x000fe2000f8e20ff */
[----:B------:R-:W-:Y:S01]  /*2b50*/  SEL R2, R13, R2, !P2 ;  /* 0x000000020d027207 */ /* 0x000fe20005000000 */
[----:B------:R-:W-:Y:S01]  /*2b60*/  UIADD3 UR5, UPT, UPT, UR5, 0x80, URZ ;  /* 0x0000008005057890 */ /* 0x000fe2000fffe0ff */
[----:B-1----:R-:W-:Y:S01]  /*2b70*/  LEA R0, R11, UR37, 0x3 ;  /* 0x000000250b007c11 */ /* 0x002fe2000f8e18ff */
[----:B------:R-:W-:Y:S01]  /*2b80*/  UIADD3 UR4, UPT, UPT, UR4, 0x110, URZ ;  /* 0x0000011004047890 */ /* 0x000fe2000fffe0ff */
[----:B------:R1:W-:Y:S01]  /*2b90*/  @!P2 SYNCS.ARRIVE.TRANS64.RED RZ, [R2+URZ], R5 ;  /* 0x0000000502ffa9a7 */ /* 0x0003e200080004ff */
[----:B------:R-:W-:Y:S01]  /*2ba0*/  UIADD3 UR6, UPT, UPT, UR6, 0x1, URZ ;  /* 0x0000000106067890 */ /* 0x000fe2000fffe0ff */
[----:B------:R-:W-:-:S03]  /*2bb0*/  VIADD R3, R3, 0x1 ;  /* 0x0000000103037836 */ /* 0x000fc60000000000 */
[----:B------:R-:W-:Y:S02]  /*2bc0*/  UISETP.NE.AND UP0, UPT, UR6, 0x2, UPT ;  /* 0x000000020600788c */ /* 0x000fe4000bf05270 */
[----:B------:R-:W-:Y:S01]  /*2bd0*/  ISETP.NE.AND P0, PT, R3, 0x2, PT ;  /* 0x000000020300780c */ /* 0x000fe20003f05270 */
[----:B------:R-:W-:Y:S06]  /*2be0*/  UGETNEXTWORKID.BROADCAST [UR4], [UR5] ;  /* 0x00000000040073ca */ /* 0x000fec0008000100 */
[----:B------:R-:W-:Y:S02]  /*2bf0*/  USEL UR4, URZ, 0x1, UP0 ;  /* 0x00000001ff047887 */ /* 0x000fe40008000000 */
[----:B------:R-:W-:-:S04]  /*2c00*/  USEL UR6, UR6, URZ, UP0 ;  /* 0x000000ff06067287 */ /* 0x000fc80008000000 */
[----:B------:R-:W-:Y:S02]  /*2c10*/  LOP3.LUT R12, R12, UR4, RZ, 0x3c, !PT ;  /* 0x000000040c0c7c12 */ /* 0x000fe4000f8e3cff */
[----:B-1----:R-:W-:-:S04]  /*2c20*/  SHF.L.U32 R5, R9, 0x1f, RZ ;  /* 0x0000001f09057819 */ /* 0x002fc800000006ff */
[----:B------:R-:W1:Y:S02]  /*2c30*/  SYNCS.PHASECHK.TRANS64.TRYWAIT P1, [R0+URZ+0x80], R5 ;  /* 0x00008005000075a7 */ /* 0x000e6400080211ff */
[----:B-1----:R-:W-:Y:S05]  /*2c40*/  @!P1 BRA `(.L_x_50) ;  /* 0x0000005000049947 */ /* 0x002fea0003800000 */
.L_x_146:
[----:B------:R-:W-:Y:S01]  /*2c50*/  LEA R4, R11, UR37, 0x4 ;  /* 0x000000250b047c11 */ /* 0x000fe2000f8e20ff */
[----:B-1----:R-:W-:Y:S01]  /*2c60*/  VIADD R0, R0, 0x90 ;  /* 0x0000009000007836 */ /* 0x002fe20000000000 */
[----:B------:R-:W-:Y:S01]  /*2c70*/  SEL R3, R3, RZ, P0 ;  /* 0x000000ff03037207 */ /* 0x000fe20000000000 */
[----:B------:R-:W-:-:S03]  /*2c80*/  VIADD R11, R11, 0x1 ;  /* 0x000000010b0b7836 */ /* 0x000fc60000000000 */
[----:B------:R-:W1:Y:S01]  /*2c90*/  LDS.128 R4, [R4+0x110] ;  /* 0x0001100004047984 */ /* 0x000e620000000c00 */
[----:B------:R-:W-:Y:S02]  /*2ca0*/  PRMT R0, RZ, 0x654, R0 ;  /* 0x00000654ff007816 */ /* 0x000fe40000000000 */
[C---:B------:R-:W-:Y:S01]  /*2cb0*/  ISETP.NE.AND P1, PT, R11.reuse, 0x2, PT ;  /* 0x000000020b00780c */ /* 0x040fe20003f25270 */
[----:B------:R-:W-:Y:S01]  /*2cc0*/  @!PT LDS RZ, [RZ] ;  /* 0x00000000fffff984 */ /* 0x000fe20000000800 */
[----:B------:R-:W-:Y:S01]  /*2cd0*/  @!PT LDS RZ, [RZ] ;  /* 0x00000000fffff984 */ /* 0x000fe20000000800 */
[----:B------:R-:W-:Y:S01]  /*2ce0*/  @!PT LDS RZ, [RZ] ;  /* 0x00000000fffff984 */ /* 0x000fe20000000800 */
[----:B------:R-:W-:Y:S01]  /*2cf0*/  @!PT LDS RZ, [RZ] ;  /* 0x00000000fffff984 */ /* 0x000fe20000000800 */
[----:B------:R2:W-:Y:S06]  /*2d00*/  MEMBAR.ALL.CTA ;  /* 0x0000000000007992 */ /* 0x0005ec0000008000 */
[----:B--2---:R-:W2:Y:S01]  /*2d10*/  FENCE.VIEW.ASYNC.S ;  /* 0x00000000000073c6 */ /* 0x004ea20000000000 */
[----:B------:R-:W-:Y:S01]  /*2d20*/  SEL R11, R11, RZ, P1 ;  /* 0x000000ff0b0b7207 */ /* 0x000fe20000800000 */
[----:B--2---:R2:W-:Y:S01]  /*2d30*/  SYNCS.ARRIVE.TRANS64.RED.A1T0 RZ, [R0+URZ], RZ ;  /* 0x000000ff00ff79a7 */ /* 0x0045e200081004ff */
[----:B-1----:R-:W-:-:S02]  /*2d40*/  LOP3.LUT P3, RZ, R6, 0x1, RZ, 0xc0, !PT ;  /* 0x0000000106ff7812 */ /* 0x002fc4000786c0ff */
[----:B------:R-:W-:-:S04]  /*2d50*/  SEL R5, RZ, 0x1, P0 ;  /* 0x00000001ff057807 */ /* 0x000fc80000000000 */
[----:B------:R-:W-:Y:S02]  /*2d60*/  LOP3.LUT R8, R8, R5, RZ, 0x3c, !PT ;  /* 0x0000000508087212 */ /* 0x000fe400078e3cff */
[----:B--2---:R-:W-:-:S04]  /*2d70*/  SEL R0, RZ, 0x1, P1 ;  /* 0x00000001ff007807 */ /* 0x004fc80000800000 */
[----:B------:R-:W-:Y:S01]  /*2d80*/  LOP3.LUT R9, R9, R0, RZ, 0x3c, !PT ;  /* 0x0000000009097212 */ /* 0x000fe200078e3cff */
[----:B------:R-:W-:Y:S06]  /*2d90*/  @P3 BRA `(.L_x_51) ;  /* 0xfffffffc002c3947 */ /* 0x000fec000383ffff */
[----:B------:R-:W-:Y:S01]  /*2da0*/  ULEA UR5, UR6, UR37, 0x3 ;  /* 0x0000002506057291 */ /* 0x000fe2000f8e18ff */
[----:B------:R-:W-:-:S08]  /*2db0*/  SHF.L.U32 R3, R12, 0x1f, RZ ;  /* 0x0000001f0c037819 */ /* 0x000fd000000006ff */
[----:B------:R-:W1:Y:S02]  /*2dc0*/  SYNCS.PHASECHK.TRANS64 P0, [UR5+0x90], R3 ;  /* 0x00009003ff0075a7 */ /* 0x000e640008001005 */
[----:B-1----:R-:W-:Y:S05]  /*2dd0*/  @P0 BRA `(.L_x_52) ;  /* 0x0000000000080947 */ /* 0x002fea0003800000 */
[----:B------:R-:W1:Y:S02]  /*2de0*/  SYNCS.PHASECHK.TRANS64.TRYWAIT P0, [UR5+0x90], R3 ;  /* 0x00009003ff0075a7 */ /* 0x000e640008001105 */
[----:B-1----:R-:W-:Y:S05]  /*2df0*/  @!P0 BRA `(.L_x_53) ;  /* 0x0000004c00ac8947 */ /* 0x002fea0003800000 */
.L_x_52:
[----:B------:R-:W-:-:S04]  /*2e00*/  UIADD3 UR4, UPT, UPT, UR6, 0x1, URZ ;  /* 0x0000000106047890 */ /* 0x000fc8000fffe0ff */
[----:B------:R-:W-:-:S04]  /*2e10*/  UISETP.NE.AND UP0, UPT, UR4, 0x2, UPT ;  /* 0x000000020400788c */ /* 0x000fc8000bf05270 */
[----:B------:R-:W-:Y:S02]  /*2e20*/  USEL UR7, URZ, 0x1, UP0 ;  /* 0x00000001ff077887 */ /* 0x000fe40008000000 */
[----:B------:R-:W-:-:S04]  /*2e30*/  USEL UR4, UR4, URZ, UP0 ;  /* 0x000000ff04047287 */ /* 0x000fc80008000000 */
[----:B------:R-:W-:Y:S01]  /*2e40*/  ULEA UR4, UR4, UR37, 0x3 ;  /* 0x0000002504047291 */ /* 0x000fe2000f8e18ff */
[----:B-1----:R-:W-:-:S04]  /*2e50*/  LOP3.LUT R3, R12, UR7, RZ, 0x3c, !PT ;  /* 0x000000070c037c12 */ /* 0x002fc8000f8e3cff */
[----:B------:R-:W-:-:S04]  /*2e60*/  SHF.L.U32 R0, R3, 0x1f, RZ ;  /* 0x0000001f03007819 */ /* 0x000fc800000006ff */
[----:B------:R-:W1:Y:S02]  /*2e70*/  SYNCS.PHASECHK.TRANS64 P0, [UR4+0x90], R0 ;  /* 0x00009000ff0075a7 */ /* 0x000e640008001004 */
[----:B-1----:R-:W-:Y:S05]  /*2e80*/  @P0 EXIT ;  /* 0x000000000000094d */ /* 0x002fea0003800000 */
[----:B------:R-:W-:Y:S02]  /*2e90*/  SHF.L.U32 R3, R3, 0x1f, RZ ;  /* 0x0000001f03037819 */ /* 0x000fe400000006ff */
[----:B------:R-:W-:-:S07]  /*2ea0*/  MOV R0, UR4 ;  /* 0x0000000400007c02 */ /* 0x000fce0008000f00 */
.L_x_54:
[----:B-1----:R1:W2:Y:S02]  /*2eb0*/  SYNCS.PHASECHK.TRANS64.TRYWAIT P0, [R0+URZ+0x90], R3 ;  /* 0x00009003000075a7 */ /* 0x0022a400080011ff */
[----:B--2---:R-:W-:Y:S05]  /*2ec0*/  @!P0 NANOSLEEP.SYNCS 0x989680 ;  /* 0x009896800000895d */ /* 0x004fea0003900000 */
[----:B------:R-:W2:Y:S02]  /*2ed0*/  @!P0 SYNCS.PHASECHK.TRANS64 P0, [R0+URZ+0x90], R3 ;  /* 0x00009003000085a7 */ /* 0x000ea400080010ff */
[----:B--2---:R-:W-:Y:S05]  /*2ee0*/  @P0 EXIT ;  /* 0x000000000000094d */ /* 0x004fea0003800000 */
[----:B------:R-:W-:Y:S05]  /*2ef0*/  BRA `(.L_x_54) ;  /* 0xfffffffc00ec7947 */ /* 0x000fea000383ffff */
.L_x_47:
[----:B------:R-:W-:Y:S05]  /*2f00*/  BRA.U UP4, `(.L_x_55) ;  /* 0x0000001504487547 */ /* 0x000fea000b800000 */
[----:B------:R-:W-:Y:S01]  /*2f10*/  UMOV UR6, 0x40 ;  /* 0x0000004000067882 */ /* 0x000fe20000000000 */
[----:B------:R-:W-:Y:S01]  /*2f20*/  NOP ;  /* 0x0000000000007918 */ /* 0x000fe20000000000 */
[----:B------:R-:W-:Y:S01]  /*2f30*/  ULEA UR6, UR37, UR6, 0x18 ;  /* 0x0000000625067291 */ /* 0x000fe2000f8ec0ff */
[----:B------:R-:W-:Y:S02]  /*2f40*/  UMOV UR7, 0x400 ;  /* 0x0000040000077882 */ /* 0x000fe40000000000 */
[----:B------:R-:W-:-:S06]  /*2f50*/  ULEA UR37, UR37, UR7, 0x18 ;  /* 0x0000000725257291 */ /* 0x000fcc000f8ec0ff */
[----:B------:R-:W1:Y:S02]  /*2f60*/  LDS.U8 R2, [UR6+0x1c] ;  /* 0x00001c06ff027984 */ /* 0x000e640008000000 */
[----:B-1----:R-:W-:-:S13]  /*2f70*/  ISETP.NE.AND P0, PT, R2, RZ, PT ;  /* 0x000000ff0200720c */ /* 0x002fda0003f05270 */
[----:B------:R-:W-:Y:S05]  /*2f80*/  @P0 BRA `(.L_x_56) ;  /* 0x0000000400080947 */ /* 0x000fea0003800000 */
[----:B------:R-:W-:Y:S02]  /*2f90*/  UISETP.NE.U32.AND UP0, UPT, UR5, 0x1, UPT ;  /* 0x000000010500788c */ /* 0x000fe4000bf05070 */
[----:B------:R-:W-:-:S07]  /*2fa0*/  UIADD3 UR8, UPT, UPT, UR6, 0x8, URZ ;  /* 0x0000000806087890 */ /* 0x000fce000fffe0ff */
[----:B------:R-:W-:Y:S05]  /*2fb0*/  BRA.U !UP0, `(.L_x_57) ;  /* 0x00000001089c7547 */ /* 0x000fea000b800000 */
[----:B------:R-:W-:Y:S01]  /*2fc0*/  ELECT P0, URZ, PT ;  /* 0x0000000000ff782f */ /* 0x000fe20003800000 */
[----:B------:R-:W-:-:S12]  /*2fd0*/  BSSY B0, `(.L_x_57) ;  /* 0x0000025000007945 */ /* 0x000fd80003800000 */
[----:B------:R-:W-:Y:S05]  /*2fe0*/  @!P0 BRA `(.L_x_58) ;  /* 0x00000000008c8947 */ /* 0x000fea0003800000 */
[----:B------:R-:W-:-:S05]  /*2ff0*/  UMOV UR7, 0x10 ;  /* 0x0000001000077882 */ /* 0x000fca0000000000 */
[----:B------:R-:W-:Y:S04]  /*3000*/  DEPBAR.LE SB1, 0x36 ;  /* 0x00009d800000791a */ /* 0x000fe80000000000 */
[----:B------:R-:W1:Y:S02]  /*3010*/  UTCATOMSWS.2CTA.FIND_AND_SET.ALIGN UP1, UR7, UR7 ;  /* 0x00000007000775e3 */ /* 0x000e640008220800 */
[----:B-1----:R-:W-:Y:S01]  /*3020*/  MOV R11, UR7 ;  /* 0x00000007000b7c02 */ /* 0x002fe20008000f00 */
[----:B------:R-:W-:Y:S06]  /*3030*/  BRA.U UP1, `(.L_x_59) ;  /* 0x0000000101187547 */ /* 0x000fec000b800000 */
.L_x_60:
[----:B------:R-:W-:Y:S05]  /*3040*/  NANOSLEEP 0x64 ;  /* 0x000000640000795d */ /* 0x000fea0003800000 */
[----:B------:R-:W-:-:S05]  /*3050*/  UMOV UR7, 0x10 ;  /* 0x0000001000077882 */ /* 0x000fca0000000000 */
[----:B------:R-:W-:Y:S04]  /*3060*/  DEPBAR.LE SB1, 0x36 ;  /* 0x00009d800000791a */ /* 0x000fe80000000000 */
[----:B------:R-:W1:Y:S02]  /*3070*/  UTCATOMSWS.2CTA.FIND_AND_SET.ALIGN UP1, UR7, UR7 ;  /* 0x00000007000775e3 */ /* 0x000e640008220800 */
[----:B-1----:R-:W-:Y:S01]  /*3080*/  MOV R11, UR7 ;  /* 0x00000007000b7c02 */ /* 0x002fe20008000f00 */
[----:B------:R-:W-:Y:S05]  /*3090*/  BRA.U !UP1, `(.L_x_60) ;  /* 0xfffffffd09e87547 */ /* 0x000fea000b83ffff */
.L_x_59:
[----:B------:R-:W1:Y:S01]  /*30a0*/  LDS R5, [UR6+0x10] ;  /* 0x00001006ff057984 */ /* 0x000e620008000800 */
[----:B------:R-:W-:Y:S01]  /*30b0*/  IMAD.U32 R3, RZ, RZ, UR37 ;  /* 0x00000025ff037e24 */ /* 0x000fe2000f8e00ff */
[----:B------:R-:W-:-:S03]  /*30c0*/  MOV R2, UR4 ;  /* 0x0000000400027c02 */ /* 0x000fc60008000f00 */
[----:B------:R-:W-:Y:S01]  /*30d0*/  VIADD R3, R3, 0x130 ;  /* 0x0000013003037836 */ /* 0x000fe20000000000 */
[----:B-1----:R-:W-:-:S04]  /*30e0*/  SHF.L.U32 R5, R5, 0x1f, RZ ;  /* 0x0000001f05057819 */ /* 0x002fc800000006ff */
[----:B------:R-:W1:Y:S02]  /*30f0*/  SYNCS.PHASECHK.TRANS64.TRYWAIT P0, [UR6+0x8], R5 ;  /* 0x00000805ff0075a7 */ /* 0x000e640008001106 */
[----:B-1----:R-:W-:Y:S05]  /*3100*/  @P0 BRA `(.L_x_61) ;  /* 0x0000000000080947 */ /* 0x002fea0003800000 */
[----:B------:R-:W1:Y:S02]  /*3110*/  SYNCS.PHASECHK.TRANS64.TRYWAIT P0, [UR6+0x8], R5 ;  /* 0x00000805ff0075a7 */ /* 0x000e640008001106 */
[----:B-1----:R-:W-:Y:S05]  /*3120*/  @!P0 BRA `(.L_x_62) ;  /* 0x0000004800f88947 */ /* 0x002fea0003800000 */
.L_x_61:
[----:B-1----:R-:W-:Y:S01]  /*3130*/  HFMA2 R4, -RZ, RZ, 0, 5.9604644775390625e-08 ;  /* 0x00000001ff047431 */ /* 0x002fe200000001ff */
[----:B------:R-:W-:Y:S01]  /*3140*/  UPRMT UR7, UR4, 0x654, UR8 ;  /* 0x0000065404077896 */ /* 0x000fe20008000008 */
[----:B------:R-:W-:Y:S01]  /*3150*/  IMAD.MOV.U32 R6, RZ, RZ, 0xffff ;  /* 0x0000ffffff067424 */ /* 0x000fe200078e00ff */
[----:B------:R-:W-:Y:S01]  /*3160*/  PRMT R2, R2, 0x654, R3 ;  /* 0x0000065402027816 */ /* 0x000fe20000000003 */
[----:B------:R-:W-:Y:S02]  /*3170*/  IMAD.MOV.U32 R5, RZ, RZ, 0x4 ;  /* 0x00000004ff057424 */ /* 0x000fe400078e00ff */
[----:B------:R-:W-:Y:S01]  /*3180*/  IMAD.SHL.U32 R9, R11, 0x20, RZ ;  /* 0x000000200b097824 */ /* 0x000fe200078e00ff */
[----:B------:R-:W-:Y:S02]  /*3190*/  MOV R3, UR7 ;  /* 0x0000000700037c02 */ /* 0x000fe40008000f00 */
[-C--:B------:R-:W-:Y:S01]  /*31a0*/  SHF.L.U32 R7, R6, R11.reuse, RZ ;  /* 0x0000000b06077219 */ /* 0x080fe200000006ff */
[----:B------:R1:W-:Y:S01]  /*31b0*/  SYNCS.ARRIVE.TRANS64.RED RZ, [UR7], R5 ;  /* 0x00000005ffff79a7 */ /* 0x0003e20008000407 */
[----:B------:R-:W-:Y:S01]  /*31c0*/  SHF.L.U32 R6, R4, R11, RZ ;  /* 0x0000000b04067219 */ /* 0x000fe200000006ff */
[----:B------:R1:W-:Y:S04]  /*31d0*/  STS [UR37+0x130], R9 ;  /* 0x00013009ff007988 */ /* 0x0003e80008000825 */
[----:B------:R1:W-:Y:S04]  /*31e0*/  STAS [R2.64], R11 ;  /* 0x0000000b02007dbd */ /* 0x0003e8000c0008ff */
[----:B------:R1:W-:Y:S04]  /*31f0*/  ATOMS.OR RZ, [UR6+0x14], R7 ;  /* 0x00001407ffff798c */ /* 0x0003e8000b000006 */
[----:B------:R1:W-:Y:S04]  /*3200*/  ATOMS.OR RZ, [UR6+0x18], R6 ;  /* 0x00001806ffff798c */ /* 0x0003e8000b000006 */
[----:B------:R1:W-:Y:S02]  /*3210*/  ATOMS.XOR RZ, [UR6+0x10], R4 ;  /* 0x00001004ffff798c */ /* 0x0003e4000b800006 */
.L_x_58:
[----:B------:R-:W-:Y:S05]  /*3220*/  BSYNC B0 ;  /* 0x0000000000007941 */ /* 0x000fea0003800000 */
.L_x_57:
[----:B------:R-:W-:Y:S05]  /*3230*/  BRA.U UP0, `(.L_x_63) ;  /* 0x00000001006c7547 */ /* 0x000fea000b800000 */
[----:B------:R-:W-:-:S03]  /*3240*/  UMOV UR7, 0xffffffff ;  /* 0xffffffff00077882 */ /* 0x000fc60000000000 */
[----:B------:R-:W-:Y:S05]  /*3250*/  BRA.DIV UR7, `(.L_x_64) ;  /* 0x0000004a07c47947 */ /* 0x000fea000b800000 */
[----:B------:R-:W-:-:S13]  /*3260*/  ELECT P6, URZ, PT ;  /* 0x0000000000ff782f */ /* 0x000fda00038c0000 */
.L_x_150:
[----:B------:R-:W-:Y:S05]  /*3270*/  @!P6 BRA `(.L_x_63) ;  /* 0x00000000005ce947 */ /* 0x000fea0003800000 */
[----:B-1----:R-:W1:Y:S02]  /*3280*/  LDS R3, [UR6+0x10] ;  /* 0x00001006ff037984 */ /* 0x002e640008000800 */
[----:B-1----:R-:W-:-:S04]  /*3290*/  SHF.L.U32 R3, R3, 0x1f, RZ ;  /* 0x0000001f03037819 */ /* 0x002fc800000006ff */
[----:B------:R-:W1:Y:S02]  /*32a0*/  SYNCS.PHASECHK.TRANS64.TRYWAIT P0, [UR6+0x8], R3 ;  /* 0x00000803ff0075a7 */ /* 0x000e640008001106 */
[----:B-1----:R-:W-:Y:S05]  /*32b0*/  @P0 BRA `(.L_x_65) ;  /* 0x0000000000080947 */ /* 0x002fea0003800000 */
[----:B------:R-:W1:Y:S02]  /*32c0*/  SYNCS.PHASECHK.TRANS64.TRYWAIT P0, [UR6+0x8], R3 ;  /* 0x00000803ff0075a7 */ /* 0x000e640008001106 */
[----:B-1----:R-:W-:Y:S05]  /*32d0*/  @!P0 BRA `(.L_x_66) ;  /* 0x0000004800c48947 */ /* 0x002fea0003800000 */
.L_x_65:
[----:B------:R-:W2:Y:S01]  /*32e0*/  LDS R5, [UR37+0x130] ;  /* 0x00013025ff057984 */ /* 0x000ea20008000800 */
[----:B-1----:R-:W-:Y:S02]  /*32f0*/  HFMA2 R2, -RZ, RZ, 0, 5.9604644775390625e-08 ;  /* 0x00000001ff027431 */ /* 0x002fe400000001ff */
[----:B------:R-:W-:Y:S01]  /*3300*/  IMAD.MOV.U32 R3, RZ, RZ, 0xffff ;  /* 0x0000ffffff037424 */ /* 0x000fe200078e00ff */
[----:B------:R-:W-:Y:S01]  /*3310*/  UPRMT UR7, UR4, 0x654, UR8 ;  /* 0x0000065404077896 */ /* 0x000fe20008000008 */
[----:B--2---:R-:W-:-:S03]  /*3320*/  IMAD.SHL.U32 R4, R5, 0x20, RZ ;  /* 0x0000002005047824 */ /* 0x004fc600078e00ff */
[-C--:B------:R-:W-:Y:S02]  /*3330*/  SHF.L.U32 R3, R3, R5.reuse, RZ ;  /* 0x0000000503037219 */ /* 0x080fe400000006ff */
[----:B------:R-:W-:Y:S01]  /*3340*/  SHF.L.U32 R5, R2, R5, RZ ;  /* 0x0000000502057219 */ /* 0x000fe200000006ff */
[----:B------:R2:W-:Y:S04]  /*3350*/  STS [UR37+0x130], R4 ;  /* 0x00013004ff007988 */ /* 0x0005e80008000825 */
[----:B------:R2:W-:Y:S04]  /*3360*/  ATOMS.OR RZ, [UR6+0x14], R3 ;  /* 0x00001403ffff798c */ /* 0x0005e8000b000006 */
[----:B------:R2:W-:Y:S01]  /*3370*/  ATOMS.OR RZ, [UR6+0x18], R5 ;  /* 0x00001805ffff798c */ /* 0x0005e2000b000006 */
[----:B------:R-:W-:Y:S03]  /*3380*/  SYNCS.ARRIVE.TRANS64.RED.A1T0 RZ, [UR7], RZ ;  /* 0x000000ffffff79a7 */ /* 0x000fe60008100407 */
[----:B------:R2:W-:Y:S01]  /*3390*/  ATOMS.XOR RZ, [UR6+0x10], R2 ;  /* 0x00001002ffff798c */ /* 0x0005e2000b800006 */
[----:B------:R-:W-:Y:S05]  /*33a0*/  BRA `(.L_x_63) ;  /* 0x0000000000107947 */ /* 0x000fea0003800000 */
.L_x_56:
[----:B------:R-:W-:-:S05]  /*33b0*/  MOV R2, 0xffffffff ;  /* 0xffffffff00027802 */ /* 0x000fca0000000f00 */
[----:B------:R1:W-:Y:S02]  /*33c0*/  STS [UR37+0x130], R2 ;  /* 0x00013002ff007988 */ /* 0x0003e40008000825 */
[----:B-1----:R-:W-:Y:S02]  /*33d0*/  MOV R2, 0x33f0 ;  /* 0x000033f000027802 */ /* 0x002fe40000000f00 */
[----:B-----5:R-:W-:Y:S05]  /*33e0*/  CALL.REL.NOINC `($__internal_1_$__cuda_sm10x_tcgen05_guardrail_trap_phase_invalid_during_alloc) ;  /* 0x0000005000247944 */ /* 0x020fea0003c00000 */
.L_x_63:
[----:B------:R-:W-:Y:S05]  /*33f0*/  WARPSYNC.ALL ;  /* 0x0000000000007948 */ /* 0x000fea0003800000 */
[----:B------:R-:W3:Y:S01]  /*3400*/  S2UR UR7, SR_CgaCtaId ;  /* 0x00000000000779c3 */ /* 0x000ee20000008800 */
[----:B------:R-:W-:Y:S01]  /*3410*/  UMOV UR6, 0x400 ;  /* 0x0000040000067882 */ /* 0x000fe20000000000 */
[----:B------:R-:W-:-:S06]  /*3420*/  NOP ;  /* 0x0000000000007918 */ /* 0x000fcc0000000000 */
[----:B------:R-:W-:Y:S06]  /*3430*/  BAR.ARV 0x6, 0xa0 ;  /* 0x0182800000007b1d */ /* 0x000fec0000002000 */
[----:B------:R-:W4:Y:S01]  /*3440*/  LDCU UR8, c[0x0][0x38c] ;  /* 0x00007180ff0877ac */ /* 0x000f220008000800 */
[----:B------:R-:W-:Y:S01]  /*3450*/  LOP3.LUT R0, R0, 0xffff, RZ, 0xc0, !PT ;  /* 0x0000ffff00007812 */ /* 0x000fe200078ec0ff */
[----:B-1----:R-:W-:Y:S01]  /*3460*/  IMAD.MOV.U32 R9, RZ, RZ, 0x1 ;  /* 0x00000001ff097424 */ /* 0x002fe200078e00ff */
[----:B------:R-:W-:Y:S01]  /*3470*/  LOP3.LUT R8, R8, 0xffff, RZ, 0xc0, !PT ;  /* 0x0000ffff08087812 */ /* 0x000fe200078ec0ff */
[----:B------:R-:W-:Y:S01]  /*3480*/  UMOV UR19, URZ ;  /* 0x000000ff00137c82 */ /* 0x000fe20008000000 */
[----:B------:R-:W-:Y:S01]  /*3490*/  R2UR UR10, R0 ;  /* 0x00000000000a72ca */ /* 0x000fe200000e0000 */
[----:B------:R-:W-:Y:S01]  /*34a0*/  UMOV UR18, URZ ;  /* 0x000000ff00127c82 */ /* 0x000fe20008000000 */
[----:B------:R-:W-:Y:S01]  /*34b0*/  R2UR UR11, R8 ;  /* 0x00000000080b72ca */ /* 0x000fe200000e0000 */
[----:B------:R-:W-:Y:S01]  /*34c0*/  IMAD.MOV.U32 R8, RZ, RZ, RZ ;  /* 0x000000ffff087224 */ /* 0x000fe200078e00ff */
[----:B------:R-:W-:Y:S01]  /*34d0*/  UMOV UR17, URZ ;  /* 0x000000ff00117c82 */ /* 0x000fe20008000000 */
[----:B---3--:R-:W-:-:S02]  /*34e0*/  ULEA UR7, UR7, UR6, 0x18 ;  /* 0x0000000607077291 */ /* 0x008fc4000f8ec0ff */
[----:B------:R-:W-:Y:S02]  /*34f0*/  UISETP.NE.AND UP2, UPT, UR5, URZ, UPT ;  /* 0x000000ff0500728c */ /* 0x000fe4000bf45270 */
[----:B------:R-:W-:Y:S02]  /*3500*/  UIADD3 UR12, UPT, UPT, UR7, 0x3300, URZ ;  /* 0x00003300070c7890 */ /* 0x000fe4000fffe0ff */
[----:B------:R-:W-:Y:S02]  /*3510*/  UIADD3 UR13, UPT, UPT, UR7, 0x13300, URZ ;  /* 0x00013300070d7890 */ /* 0x000fe4000fffe0ff */
[----:B----4-:R-:W-:Y:S01]  /*3520*/  UIADD3 UR8, UPT, UPT, UR8, 0x7f, URZ ;  /* 0x0000007f08087890 */ /* 0x010fe2000fffe0ff */
[----:B--2---:R-:W1:Y:S01]  /*3530*/  LDS R2, [UR7+0x130] ;  /* 0x00013007ff027984 */ /* 0x004e620008000800 */
[----:B------:R-:W-:Y:S02]  /*3540*/  USHF.R.U32.HI UR12, URZ, 0x4, UR12 ;  /* 0x00000004ff0c7899 */ /* 0x000fe4000801160c */
[----:B------:R-:W-:-:S02]  /*3550*/  USHF.R.S32.HI UR6, URZ, 0x1f, UR8 ;  /* 0x0000001fff067899 */ /* 0x000fc40008011408 */
[----:B------:R-:W-:Y:S02]  /*3560*/  USHF.R.U32.HI UR13, URZ, 0x4, UR13 ;  /* 0x00000004ff0d7899 */ /* 0x000fe4000801160d */
[----:B------:R-:W-:Y:S02]  /*3570*/  ULEA.HI UR6, UR6, UR8, URZ, 0x7 ;  /* 0x0000000806067291 */ /* 0x000fe4000f8f38ff */
[----:B------:R-:W-:Y:S02]  /*3580*/  ULOP3.LUT UR12, UR12, 0x3fff, URZ, 0xc0, !UPT ;  /* 0x00003fff0c0c7892 */ /* 0x000fe4000f8ec0ff */
[----:B------:R-:W-:Y:S02]  /*3590*/  USHF.R.S32.HI UR6, URZ, 0x7, UR6 ;  /* 0x00000007ff067899 */ /* 0x000fe40008011406 */
[----:B------:R-:W-:Y:S02]  /*35a0*/  ULOP3.LUT UR13, UR13, 0x3fff, URZ, 0xc0, !UPT ;  /* 0x00003fff0d0d7892 */ /* 0x000fe4000f8ec0ff */
[----:B------:R-:W-:Y:S01]  /*35b0*/  UISETP.LT.AND UP0, UPT, UR6, 0x1, UPT ;  /* 0x000000010600788c */ /* 0x000fe2000bf01270 */
[----:B------:R-:W-:Y:S01]  /*35c0*/  UMOV UR36, 0x0 ;  /* 0x0000000000247882 */ /* 0x000fe20000000000 */
        /* <DEDUP_REMOVED lines=9> */
[----:B------:R-:W-:-:S02]  /*3660*/  ULOP3.LUT UR12, UR12, 0x10000, URZ, 0xfc, !UPT ;  /* 0x000100000c0c7892 */ /* 0x000fc4000f8efcff */
[----:B------:R-:W-:Y:S02]  /*3670*/  ULOP3.LUT UR13, UR13, 0x10000, URZ, 0xfc, !UPT ;  /* 0x000100000d0d7892 */ /* 0x000fe4000f8efcff */
[----:B------:R-:W-:Y:S01]  /*3680*/  USEL UR20, UR6, 0x1, !UP0 ;  /* 0x0000000106147887 */ /* 0x000fe2000c000000 */
[----:B------:R-:W-:Y:S01]  /*3690*/  UMOV UR26, 0x0 ;  /* 0x00000000001a7882 */ /* 0x000fe20000000000 */
[----:B------:R-:W-:Y:S01]  /*36a0*/  UMOV UR27, 0x8100490 ;  /* 0x08100490001b7882 */ /* 0x000fe20000000000 */
[----:B------:R-:W-:Y:S01]  /*36b0*/  UMOV UR24, 0x0 ;  /* 0x0000000000187882 */ /* 0x000fe20000000000 */
[----:B------:R-:W-:Y:S01]  /*36c0*/  UMOV UR25, 0x8100490 ;  /* 0x0810049000197882 */ /* 0x000fe20000000000 */
[----:B------:R-:W-:Y:S01]  /*36d0*/  UMOV UR22, 0x0 ;  /* 0x0000000000167882 */ /* 0x000fe20000000000 */
[----:B------:R-:W-:Y:S01]  /*36e0*/  UMOV UR23, 0x8100490 ;  /* 0x0810049000177882 */ /* 0x000fe20000000000 */
[----:B-1----:R-:W-:Y:S02]  /*36f0*/  R2UR UR21, R2 ;  /* 0x00000000021572ca */ /* 0x002fe400000e0000 */
[----:B------:R-:W-:-:S13]  /*3700*/  CS2R R2, SRZ ;  /* 0x0000000000027805 */ /* 0x000fda000001ff00 */
.L_x_74:
[C---:B------:R-:W-:Y:S02]  /*3710*/  LEA R0, R8.reuse, UR7, 0x3 ;  /* 0x0000000708007c11 */ /* 0x040fe4000f8e18ff */
[----:B------:R-:W-:Y:S02]  /*3720*/  SHF.L.U32 R5, R3, 0x1f, RZ ;  /* 0x0000001f03057819 */ /* 0x000fe400000006ff */
[----:B------:R-:W-:Y:S02]  /*3730*/  LEA R4, R8, UR7, 0x4 ;  /* 0x0000000708047c11 */ /* 0x000fe4000f8e20ff */
[----:B------:R-:W1:Y:S02]  /*3740*/  SYNCS.PHASECHK.TRANS64.TRYWAIT P0, [R0+URZ+0x80], R5 ;  /* 0x00008005000075a7 */ /* 0x000e6400080011ff */
[----:B-1-3--:R-:W-:Y:S05]  /*3750*/  @!P0 BRA `(.L_x_67) ;  /* 0x0000004400bc8947 */ /* 0x00afea0003800000 */
.L_x_151:
[----:B-1----:R-:W1:Y:S01]  /*3760*/  LDS.128 R4, [R4+0x110] ;  /* 0x0001100004047984 */ /* 0x002e620000000c00 */
[----:B------:R-:W-:Y:S02]  /*3770*/  VIADD R0, R0, 0x90 ;  /* 0x0000009000007836 */ /* 0x000fe40000000000 */
[----:B------:R-:W-:Y:S01]  /*3780*/  VIADD R8, R8, 0x1 ;  /* 0x0000000108087836 */ /* 0x000fe20000000000 */
[----:B------:R-:W-:Y:S01]  /*3790*/  @!PT LDS RZ, [RZ] ;  /* 0x00000000fffff984 */ /* 0x000fe20000000800 */
[----:B------:R-:W-:Y:S01]  /*37a0*/  @!PT LDS RZ, [RZ] ;  /* 0x00000000fffff984 */ /* 0x000fe20000000800 */
[----:B------:R-:W-:Y:S01]  /*37b0*/  @!PT LDS RZ, [RZ] ;  /* 0x00000000fffff984 */ /* 0x000fe20000000800 */
[----:B------:R-:W-:Y:S01]  /*37c0*/  @!PT LDS RZ, [RZ] ;  /* 0x00000000fffff984 */ /* 0x000fe20000000800 */
[----:B------:R2:W-:Y:S06]  /*37d0*/  MEMBAR.ALL.CTA ;  /* 0x0000000000007992 */ /* 0x0005ec0000008000 */
[----:B--2---:R-:W2:Y:S01]  /*37e0*/  FENCE.VIEW.ASYNC.S ;  /* 0x00000000000073c6 */ /* 0x004ea20000000000 */
[----:B------:R-:W-:-:S04]  /*37f0*/  PRMT R0, RZ, 0x654, R0 ;  /* 0x00000654ff007816 */ /* 0x000fc80000000000 */
[----:B--2---:R2:W-:Y:S01]  /*3800*/  SYNCS.ARRIVE.TRANS64.RED.A1T0 RZ, [R0+URZ], RZ ;  /* 0x000000ff00ff79a7 */ /* 0x0045e200081004ff */
[----:B-1----:R-:W-:Y:S01]  /*3810*/  LOP3.LUT P1, RZ, R6, 0x1, RZ, 0xc0, !PT ;  /* 0x0000000106ff7812 */ /* 0x002fe2000782c0ff */
[----:B--2---:R-:W-:-:S12]  /*3820*/  BRA.U UP2, `(.L_x_68) ;  /* 0x0000000502587547 */ /* 0x004fd8000b800000 */
[----:B------:R-:W1:Y:S01]  /*3830*/  LDCU UR8, c[0x0][0x38c] ;  /* 0x00007180ff0877ac */ /* 0x000e620008000800 */
[----:B------:R-:W-:Y:S02]  /*3840*/  PLOP3.LUT P2, PT, PT, PT, PT, 0x80, 0x8 ;  /* 0x000000000008781c */ /* 0x000fe40003f4f070 */
[----:B------:R-:W-:Y:S01]  /*3850*/  SHF.L.U32 R5, R9, 0x1f, RZ ;  /* 0x0000001f09057819 */ /* 0x000fe200000006ff */
[----:B-1----:R-:W-:Y:S02]  /*3860*/  UISETP.GE.AND UP0, UPT, UR8, 0x1, UPT ;  /* 0x000000010800788c */ /* 0x002fe4000bf06270 */
[----:B------:R-:W-:-:S04]  /*3870*/  ULEA UR8, UR19, UR7, 0x3 ;  /* 0x0000000713087291 */ /* 0x000fc8000f8e18ff */
[----:B------:R-:W-:-:S05]  /*3880*/  PLOP3.LUT P0, PT, PT, PT, UP0, 0x80, 0x8 ;  /* 0x000000000008781c */ /* 0x000fca0003f0f008 */
[----:B------:R-:W-:-:S08]  /*3890*/  @UP0 ULEA UR9, UR18, UR7, 0x3 ;  /* 0x0000000712090291 */ /* 0x000fd0000f8e18ff */
[----:B------:R-:W-:-:S04]  /*38a0*/  @P0 SHF.L.U32 R0, R2, 0x1f, RZ ;  /* 0x0000001f02000819 */ /* 0x000fc800000006ff */
[----:B------:R1:W2:Y:S01]  /*38b0*/  @P0 SYNCS.PHASECHK.TRANS64.TRYWAIT P2, [UR9], R0 ;  /* 0x00000000ff0005a7 */ /* 0x0002a20008041109 */
[----:B------:R-:W-:Y:S01]  /*38c0*/  ULEA UR9, UR19, UR21, 0x5 ;  /* 0x0000001513097291 */ /* 0x000fe2000f8e28ff */
[----:B------:R-:W3:Y:S02]  /*38d0*/  SYNCS.PHASECHK.TRANS64.TRYWAIT P0, [UR8+0xc0], R5 ;  /* 0x0000c005ff0075a7 */ /* 0x000ee40008001108 */
[----:B-123--:R-:W-:Y:S09]  /*38e0*/  @!P0 BRA `(.L_x_69) ;  /* 0x00000044006c8947 */ /* 0x00eff20003800000 */
.L_x_153:
[----:B------:R-:W-:Y:S01]  /*38f0*/  UMOV UR16, UR17 ;  /* 0x0000001100107c82 */ /* 0x000fe20008000000 */
[----:B------:R-:W-:Y:S05]  /*3900*/  BRA.U !UP0, `(.L_x_70) ;  /* 0x0000000508107547 */ /* 0x000fea000b800000 */
[----:B------:R-:W-:Y:S02]  /*3910*/  UIADD3 UR16, UPT, UPT, UR20, UR17, URZ ;  /* 0x0000001114107290 */ /* 0x000fe4000fffe0ff */
[----:B------:R-:W-:Y:S01]  /*3920*/  UPLOP3.LUT UP3, UPT, UPT, UPT, UPT, 0x40, 0x4 ;  /* 0x000000000004789c */ /* 0x000fe20003f6e870 */
[----:B------:R-:W-:Y:S01]  /*3930*/  UMOV UR15, UR6 ;  /* 0x00000006000f7c82 */ /* 0x000fe20008000000 */
[----:B------:R-:W-:-:S09]  /*3940*/  UMOV UR58, UR18 ;  /* 0x00000012003a7c82 */ /* 0x000fd20008000000 */
.L_x_73:
[----:B--2---:R-:W-:Y:S01]  /*3950*/  ULEA UR14, UR58, UR7, 0x3 ;  /* 0x000000073a0e7291 */ /* 0x004fe2000f8e18ff */
[----:B---3--:R-:W-:Y:S11]  /*3960*/  @P2 BRA `(.L_x_71) ;  /* 0x00000000000c2947 */ /* 0x008ff60003800000 */
[----:B-1----:R-:W-:Y:S04]  /*3970*/  SHF.L.U32 R5, R2, 0x1f, RZ ;  /* 0x0000001f02057819 */ /* 0x002fe800000006ff */
[----:B------:R-:W1:Y:S02]  /*3980*/  SYNCS.PHASECHK.TRANS64.TRYWAIT P0, [UR14], R5 ;  /* 0x00000005ff0075a7 */ /* 0x000e64000800110e */
[----:B-1----:R-:W-:Y:S05]  /*3990*/  @!P0 BRA `(.L_x_72) ;  /* 0x0000004400588947 */ /* 0x002fea0003800000 */
.L_x_71:
[----:B------:R-:W-:Y:S01]  /*39a0*/  UISETP.NE.AND UP0, UPT, UR15, 0x1, UPT ;  /* 0x000000010f00788c */ /* 0x000fe2000bf05270 */
[----:B------:R-:W-:Y:S01]  /*39b0*/  PLOP3.LUT P2, PT, PT, PT, PT, 0x80, 0x8 ;  /* 0x000000000008781c */ /* 0x000fe20003f4f070 */
[----:B------:R-:W-:Y:S02]  /*39c0*/  UIADD3 UR18, UPT, UPT, UR58, 0x1, URZ ;  /* 0x000000013a127890 */ /* 0x000fe4000fffe0ff */
[----:B------:R-:W-:Y:S02]  /*39d0*/  ULEA UR68, UR58, UR13, 0x9 ;  /* 0x0000000d3a447291 */ /* 0x000fe4000f8e48ff */
[----:B------:R-:W-:Y:S01]  /*39e0*/  UISETP.NE.AND UP1, UPT, UR18, 0x4, UPT ;  /* 0x000000041200788c */ /* 0x000fe2000bf25270 */
[----:B------:R-:W-:Y:S01]  /*39f0*/  PLOP3.LUT P0, PT, PT, PT, UP0, 0x80, 0x8 ;  /* 0x000000000008781c */ /* 0x000fe20003f0f008 */
[----:B------:R-:W-:Y:S02]  /*3a00*/  ULEA UR66, UR58, UR12, 0xa ;  /* 0x0000000c3a427291 */ /* 0x000fe4000f8e50ff */
[----:B------:R-:W-:Y:S02]  /*3a10*/  USEL UR39, URZ, 0x1, UP1 ;  /* 0x00000001ff277887 */ /* 0x000fe40008800000 */
[----:B------:R-:W-:Y:S02]  /*3a20*/  USEL UR18, UR18, URZ, UP1 ;  /* 0x000000ff12127287 */ /* 0x000fe40008800000 */
[----:B------:R-:W-:Y:S02]  /*3a30*/  UIADD3 UR64, UPT, UPT, UR68, 0x2, URZ ;  /* 0x0000000244407890 */ /* 0x000fe4000fffe0ff */
[----:B------:R-:W-:Y:S01]  /*3a40*/  @UP0 ULEA UR38, UR18, UR7, 0x3 ;  /* 0x0000000712260291 */ /* 0x000fe2000f8e18ff */
[----:B------:R-:W-:Y:S01]  /*3a50*/  LOP3.LUT R2, R2, UR39, RZ, 0x3c, !PT ;  /* 0x0000002702027c12 */ /* 0x000fe2000f8e3cff */
[----:B------:R-:W-:Y:S02]  /*3a60*/  UIADD3 UR62, UPT, UPT, UR66, 0x2, URZ ;  /* 0x00000002423e7890 */ /* 0x000fe4000fffe0ff */
[----:B------:R-:W-:Y:S01]  /*3a70*/  UIADD3 UR60, UPT, UPT, UR68, 0x4, URZ ;  /* 0x00000004443c7890 */ /* 0x000fe2000fffe0ff */
[----:B-1----:R-:W-:Y:S01]  /*3a80*/  @P0 SHF.L.U32 R0, R2, 0x1f, RZ ;  /* 0x0000001f02000819 */ /* 0x002fe200000006ff */
[----:B------:R-:W-:Y:S02]  /*3a90*/  UIADD3 UR58, UPT, UPT, UR66, 0x4, URZ ;  /* 0x00000004423a7890 */ /* 0x000fe4000fffe0ff */
[----:B------:R-:W-:Y:S01]  /*3aa0*/  UIADD3 UR56, UPT, UPT, UR68, 0x6, URZ ;  /* 0x0000000644387890 */ /* 0x000fe2000fffe0ff */
[----:B------:R2:W3:Y:S01]  /*3ab0*/  @P0 SYNCS.PHASECHK.TRANS64.TRYWAIT P2, [UR38], R0 ;  /* 0x00000000ff0005a7 */ /* 0x0004e20008041126 */
[----:B------:R-:W-:Y:S02]  /*3ac0*/  UIADD3 UR54, UPT, UPT, UR66, 0x6, URZ ;  /* 0x0000000642367890 */ /* 0x000fe4000fffe0ff */
        /* <DEDUP_REMOVED lines=10> */
[----:B------:R-:W-:Y:S02]  /*3b70*/  UIADD3 UR15, UPT, UPT, UR15, -0x1, URZ ;  /* 0xffffffff0f0f7890 */ /* 0x000fe4000fffe0ff */
[----:B------:R-:W-:Y:S01]  /*3b80*/  UISETP.NE.AND UP0, UPT, UR17, UR16, UPT ;  /* 0x000000101100728c */ /* 0x000fe2000bf05270 */
[----:B------:R-:W-:Y:S01]  /*3b90*/  UMOV UR69, 0x40004040 ;  /* 0x4000404000457882 */ /* 0x000fe20000000000 */
[----:B------:R-:W-:Y:S01]  /*3ba0*/  UMOV UR67, 0x40004040 ;  /* 0x4000404000437882 */ /* 0x000fe20000000000 */
[----:B------:R-:W-:Y:S01]  /*3bb0*/  UMOV UR65, 0x40004040 ;  /* 0x4000404000417882 */ /* 0x000fe20000000000 */
[----:B------:R-:W-:Y:S01]  /*3bc0*/  UTCHMMA.2CTA gdesc[UR66], gdesc[UR68], tmem[UR9], tmem[UR36], idesc[UR37], UP3 ;  /* 0x00ff2444420075ea */ /* 0x000fe20009a00009 */
[----:B------:R-:W-:Y:S01]  /*3bd0*/  UPLOP3.LUT UP3, UPT, UPT, UPT, UPT, 0x80, 0x8 ;  /* 0x000000000008789c */ /* 0x000fe20003f6f070 */
[----:B------:R-:W-:Y:S01]  /*3be0*/  UMOV UR63, 0x40004040 ;  /* 0x40004040003f7882 */ /* 0x000fe20000000000 */
[----:B------:R-:W-:Y:S01]  /*3bf0*/  UMOV UR61, 0x40004040 ;  /* 0x40004040003d7882 */ /* 0x000fe20000000000 */
[----:B------:R-:W-:Y:S01]  /*3c00*/  UTCHMMA.2CTA gdesc[UR62], gdesc[UR64], tmem[UR9], tmem[UR34], idesc[UR35], UPT ;  /* 0x00ff22403e0075ea */ /* 0x000fe2000ba00009 */
[----:B------:R-:W-:Y:S01]  /*3c10*/  UMOV UR59, 0x40004040 ;  /* 0x40004040003b7882 */ /* 0x000fe20000000000 */
[----:B------:R-:W-:Y:S01]  /*3c20*/  UMOV UR57, 0x40004040 ;  /* 0x4000404000397882 */ /* 0x000fe20000000000 */
[----:B------:R1:W-:Y:S01]  /*3c30*/  UTCHMMA.2CTA gdesc[UR58], gdesc[UR60], tmem[UR9], tmem[UR32], idesc[UR33], UPT ;  /* 0x00ff203c3a0075ea */ /* 0x0003e2000ba00009 */
        /* <DEDUP_REMOVED lines=11> */
[----:B------:R-:W-:Y:S01]  /*3cf0*/  UMOV UR39, 0x40004040 ;  /* 0x4000404000277882 */ /* 0x000fe20000000000 */
[----:B------:R2:W-:Y:S01]  /*3d00*/  UTCHMMA.2CTA gdesc[UR42], gdesc[UR44], tmem[UR9], tmem[UR24], idesc[UR25], UPT ;  /* 0x00ff182c2a0075ea */ /* 0x0005e2000ba00009 */
[----:B------:R2:W-:Y:S01]  /*3d10*/  UTCHMMA.2CTA gdesc[UR38], gdesc[UR40], tmem[UR9], tmem[UR22], idesc[UR23], UPT ;  /* 0x00ff1628260075ea */ /* 0x0005e2000ba00009 */
[----:B------:R2:W-:Y:S01]  /*3d20*/  UTCBAR.2CTA.MULTICAST [UR14], URZ, UR11 ;  /* 0x000000ff0e0073e9 */ /* 0x0005e2000820080b */
[----:B-1----:R-:W-:Y:S01]  /*3d30*/  UMOV UR58, UR18 ;  /* 0x00000012003a7c82 */ /* 0x002fe20008000000 */
[----:B------:R-:W-:Y:S05]  /*3d40*/  BRA.U UP0, `(.L_x_73) ;  /* 0xfffffffd00007547 */ /* 0x000fea000b83ffff */
.L_x_70:
[----:B------:R-:W-:Y:S01]  /*3d50*/  UIADD3 UR8, UPT, UPT, UR8, 0xa0, URZ ;  /* 0x000000a008087890 */ /* 0x000fe2000fffe0ff */
[----:B------:R-:W-:-:S08]  /*3d60*/  UMOV UR17, UR16 ;  /* 0x0000001000117c82 */ /* 0x000fd00008000000 */
[----:B------:R4:W-:Y:S01]  /*3d70*/  UTCBAR.2CTA.MULTICAST [UR8], URZ, UR10 ;  /* 0x000000ff080073e9 */ /* 0x0009e2000820080a */
[----:B------:R-:W-:Y:S02]  /*3d80*/  NOP ;  /* 0x0000000000007918 */ /* 0x000fe40000000000 */
.L_x_68:
[----:B------:R-:W-:Y:S01]  /*3d90*/  UIADD3 UR19, UPT, UPT, UR19, 0x1, URZ ;  /* 0x0000000113137890 */ /* 0x000fe2000fffe0ff */
[----:B------:R-:W-:-:S03]  /*3da0*/  ISETP.NE.AND P0, PT, R8, 0x2, PT ;  /* 0x000000020800780c */ /* 0x000fc60003f05270 */
[----:B------:R-:W-:Y:S01]  /*3db0*/  UISETP.NE.AND UP0, UPT, UR19, 0x4, UPT ;  /* 0x000000041300788c */ /* 0x000fe2000bf05270 */
[----:B-12---:R-:W-:Y:S02]  /*3dc0*/  SEL R0, RZ, 0x1, P0 ;  /* 0x00000001ff007807 */ /* 0x006fe40000000000 */
[----:B------:R-:W-:Y:S01]  /*3dd0*/  SEL R8, R8, RZ, P0 ;  /* 0x000000ff08087207 */ /* 0x000fe20000000000 */
[----:B----4-:R-:W-:Y:S01]  /*3de0*/  USEL UR8, URZ, 0x1, UP0 ;  /* 0x00000001ff087887 */ /* 0x010fe20008000000 */
[----:B------:R-:W-:Y:S01]  /*3df0*/  LOP3.LUT R3, R3, R0, RZ, 0x3c, !PT ;  /* 0x0000000003037212 */ /* 0x000fe200078e3cff */
[----:B------:R-:W-:-:S04]  /*3e00*/  USEL UR19, UR19, URZ, UP0 ;  /* 0x000000ff13137287 */ /* 0x000fc80008000000 */
[----:B------:R-:W-:Y:S01]  /*3e10*/  LOP3.LUT R9, R9, UR8, RZ, 0x3c, !PT ;  /* 0x0000000809097c12 */ /* 0x000fe2000f8e3cff */
[----:B------:R-:W-:Y:S07]  /*3e20*/  @P1 BRA `(.L_x_74) ;  /* 0xfffffff800381947 */ /* 0x000fee000383ffff */
[----:B------:R-:W1:Y:S01]  /*3e30*/  S2UR UR6, SR_CgaCtaId ;  /* 0x00000000000679c3 */ /* 0x000e620000008800 */
[----:B------:R-:W-:Y:S01]  /*3e40*/  ELECT P0, URZ, PT ;  /* 0x0000000000ff782f */ /* 0x000fe20003800000 */
[----:B------:R-:W-:Y:S01]  /*3e50*/  HFMA2 R0, -RZ, RZ, 0, 5.9604644775390625e-08 ;  /* 0x00000001ff007431 */ /* 0x000fe200000001ff */
[----:B------:R-:W-:-:S05]  /*3e60*/  UMOV UR8, 0x40 ;  /* 0x0000004000087882 */ /* 0x000fca0000000000 */
[----:B------:R-:W-:Y:S01]  /*3e70*/  UVIRTCOUNT.DEALLOC.SMPOOL 0x80 ;  /* 0x000000800000784c */ /* 0x000fe20000000000 */
[----:B------:R-:W-:Y:S02]  /*3e80*/  UISETP.NE.AND UP0, UPT, UR5, URZ, UPT ;  /* 0x000000ff0500728c */ /* 0x000fe4000bf05270 */
[----:B-1----:R-:W-:-:S09]  /*3e90*/  ULEA UR6, UR6, UR8, 0x18 ;  /* 0x0000000806067291 */ /* 0x002fd2000f8ec0ff */
[----:B------:R1:W-:Y:S01]  /*3ea0*/  @P0 STS.U8 [UR6+0x1c], R0 ;  /* 0x00001c00ff000988 */ /* 0x0003e20008000006 */
[----:B------:R-:W-:Y:S05]  /*3eb0*/  BRA.U UP0, `(.L_x_75) ;  /* 0x0000000100a07547 */ /* 0x000fea000b800000 */
[----:B------:R-:W-:Y:S01]  /*3ec0*/  UIADD3 UR5, UPT, UPT, UR7, 0xc0, URZ ;  /* 0x000000c007057890 */ /* 0x000fe2000fffe0ff */
[----:B------:R-:W-:-:S03]  /*3ed0*/  SHF.L.U32 R3, R9, 0x1f, RZ ;  /* 0x0000001f09037819 */ /* 0x000fc600000006ff */
[----:B------:R-:W-:-:S09]  /*3ee0*/  ULEA UR8, UR19, UR5, 0x3 ;  /* 0x0000000513087291 */ /* 0x000fd2000f8e18ff */
[----:B------:R-:W2:Y:S02]  /*3ef0*/  SYNCS.PHASECHK.TRANS64.TRYWAIT P0, [UR8], R3 ;  /* 0x00000003ff0075a7 */ /* 0x000ea40008001108 */
[----:B--2---:R-:W-:Y:S05]  /*3f00*/  @!P0 BRA `(.L_x_76) ;  /* 0x0000004000148947 */ /* 0x004fea0003800000 */
.L_x_156:
        /* <DEDUP_REMOVED lines=9> */
.L_x_158:
        /* <DEDUP_REMOVED lines=9> */
.L_x_160:
[----:B------:R-:W-:-:S04]  /*4030*/  UIADD3 UR9, UPT, UPT, UR9, 0x1, URZ ;  /* 0x0000000109097890 */ /* 0x000fc8000fffe0ff */
[----:B------:R-:W-:-:S04]  /*4040*/  UISETP.NE.AND UP1, UPT, UR9, 0x4, UPT ;  /* 0x000000040900788c */ /* 0x000fc8000bf25270 */
[----:B------:R-:W-:Y:S02]  /*4050*/  USEL UR8, URZ, 0x1, UP1 ;  /* 0x00000001ff087887 */ /* 0x000fe40008800000 */
[----:B------:R-:W-:-:S04]  /*4060*/  USEL UR9, UR9, URZ, UP1 ;  /* 0x000000ff09097287 */ /* 0x000fc80008800000 */
[----:B------:R-:W-:Y:S01]  /*4070*/  ULEA UR9, UR9, UR5, 0x3 ;  /* 0x0000000509097291 */ /* 0x000fe2000f8e18ff */
[----:B-1----:R-:W-:-:S04]  /*4080*/  LOP3.LUT R3, R2, UR8, RZ, 0x3c, !PT ;  /* 0x0000000802037c12 */ /* 0x002fc8000f8e3cff */
[----:B------:R-:W-:Y:S01]  /*4090*/  SHF.L.U32 R3, R3, 0x1f, RZ ;  /* 0x0000001f03037819 */ /* 0x000fe200000006ff */
[----:B------:R-:W-:-:S04]  /*40a0*/  IMAD.U32 R0, RZ, RZ, UR9 ;  /* 0x00000009ff007e24 */ /* 0x000fc8000f8e00ff */
[----:B------:R1:W2:Y:S03]  /*40b0*/  SYNCS.PHASECHK.TRANS64.TRYWAIT P0, [R0+URZ], R3 ;  /* 0x00000003000075a7 */ /* 0x0002a600080011ff */
[----:B--2---:R-:W-:Y:S05]  /*40c0*/  @!P0 NANOSLEEP.SYNCS 0x989680 ;  /* 0x009896800000895d */ /* 0x004fea0003900000 */
[----:B------:R-:W2:Y:S02]  /*40d0*/  @!P0 SYNCS.PHASECHK.TRANS64 P0, [R0+URZ], R3 ;  /* 0x00000003000085a7 */ /* 0x000ea400080010ff */
[----:B--2---:R-:W-:Y:S05]  /*40e0*/  @P0 BRA `(.L_x_79) ;  /* 0x0000000000200947 */ /* 0x004fea0003800000 */
.L_x_80:
[----:B--2---:R2:W4:Y:S02]  /*40f0*/  SYNCS.PHASECHK.TRANS64.TRYWAIT P0, [R0+URZ], R3 ;  /* 0x00000003000075a7 */ /* 0x00452400080011ff */
[----:B----4-:R-:W-:Y:S05]  /*4100*/  @!P0 NANOSLEEP.SYNCS 0x989680 ;  /* 0x009896800000895d */ /* 0x010fea0003900000 */
[----:B------:R-:W4:Y:S02]  /*4110*/  @!P0 SYNCS.PHASECHK.TRANS64 P0, [R0+URZ], R3 ;  /* 0x00000003000085a7 */ /* 0x000f2400080010ff */
[----:B----4-:R-:W-:Y:S05]  /*4120*/  @!P0 BRA `(.L_x_80) ;  /* 0xfffffffc00f08947 */ /* 0x010fea000383ffff */
[----:B------:R-:W-:Y:S05]  /*4130*/  BRA `(.L_x_79) ;  /* 0x00000000000c7947 */ /* 0x000fea0003800000 */
.L_x_75:
[----:B------:R-:W-:-:S04]  /*4140*/  UIADD3 UR5, UPT, UPT, UR7, 0x100, URZ ;  /* 0x0000010007057890 */ /* 0x000fc8000fffe0ff */
[----:B------:R-:W-:-:S09]  /*4150*/  UPRMT UR5, UR4, 0x654, UR5 ;  /* 0x0000065404057896 */ /* 0x000fd20008000005 */
[----:B------:R-:W-:Y:S03]  /*4160*/  SYNCS.ARRIVE.TRANS64.RED.A1T0 RZ, [UR5], RZ ;  /* 0x000000ffffff79a7 */ /* 0x000fe60008100405 */
.L_x_79:
[----:B-12---:R-:W-:Y:S01]  /*4170*/  SHF.L.U32 R3, RZ, 0x1f, RZ ;  /* 0x0000001fff037819 */ /* 0x006fe200000006ff */
[----:B------:R-:W-:Y:S01]  /*4180*/  UIADD3 UR5, UPT, UPT, UR7, 0x100, URZ ;  /* 0x0000010007057890 */ /* 0x000fe2000fffe0ff */
[----:B------:R-:W-:Y:S02]  /*4190*/  PLOP3.LUT P0, PT, PT, PT, UP0, 0x80, 0x8 ;  /* 0x000000000008781c */ /* 0x000fe40003f0f008 */
[----:B------:R-:W1:Y:S02]  /*41a0*/  SYNCS.PHASECHK.TRANS64.TRYWAIT P1, [UR7+0x100], R3 ;  /* 0x00010003ff0075a7 */ /* 0x000e640008021107 */
[----:B-1----:R-:W-:Y:S09]  /*41b0*/  @!P1 BRA `(.L_x_81) ;  /* 0x0000003c00b09947 */ /* 0x002ff20003800000 */
.L_x_162:
[----:B------:R-:W-:Y:S01]  /*41c0*/  @!UP0 UPRMT UR5, UR4, 0x654, UR5 ;  /* 0x0000065404058896 */ /* 0x000fe20008000005 */
[----:B------:R-:W-:Y:S02]  /*41d0*/  UMOV UR8, 0xffff ;  /* 0x0000ffff00087882 */ /* 0x000fe40000000000 */
[----:B------:R-:W-:-:S06]  /*41e0*/  UMOV UR4, 0x1 ;  /* 0x0000000100047882 */ /* 0x000fcc0000000000 */
[----:B------:R-:W-:Y:S01]  /*41f0*/  @!P0 SYNCS.ARRIVE.TRANS64.RED.A1T0 RZ, [UR5], RZ ;  /* 0x000000ffffff89a7 */ /* 0x000fe20008100405 */
[----:B------:R-:W-:Y:S01]  /*4200*/  NOP ;  /* 0x0000000000007918 */ /* 0x000fe20000000000 */
[----:B-1----:R-:W1:Y:S01]  /*4210*/  LDS R0, [UR6+0x14] ;  /* 0x00001406ff007984 */ /* 0x002e620008000800 */
[----:B------:R-:W-:-:S04]  /*4220*/  ULOP3.LUT UR5, UR21, 0xffff, URZ, 0xc0, !UPT ;  /* 0x0000ffff15057892 */ /* 0x000fc8000f8ec0ff */
[----:B------:R-:W-:-:S04]  /*4230*/  USHF.R.U32.HI UR5, URZ, 0x5, UR5 ;  /* 0x00000005ff057899 */ /* 0x000fc80008011605 */
[----:B------:R-:W-:Y:S02]  /*4240*/  USHF.L.U32 UR8, UR8, UR5, URZ ;  /* 0x0000000508087299 */ /* 0x000fe400080006ff */
[----:B------:R-:W-:-:S04]  /*4250*/  USHF.L.U32 UR4, UR4, UR5, URZ ;  /* 0x0000000504047299 */ /* 0x000fc800080006ff */
[----:B-1----:R-:W-:-:S04]  /*4260*/  LOP3.LUT R0, R0, UR8, RZ, 0xc0, !PT ;  /* 0x0000000800007c12 */ /* 0x002fc8000f8ec0ff */
[----:B------:R-:W-:-:S13]  /*4270*/  ISETP.NE.AND P0, PT, R0, UR8, PT ;  /* 0x0000000800007c0c */ /* 0x000fda000bf05270 */
[----:B------:R-:W-:Y:S05]  /*4280*/  @P0 BRA `(.L_x_82) ;  /* 0x0000000000580947 */ /* 0x000fea0003800000 */
[----:B------:R-:W1:Y:S02]  /*4290*/  LDS R0, [UR6+0x18] ;  /* 0x00001806ff007984 */ /* 0x000e640008000800 */
[----:B-1----:R-:W-:-:S04]  /*42a0*/  LOP3.LUT R0, R0, UR4, RZ, 0xc0, !PT ;  /* 0x0000000400007c12 */ /* 0x002fc8000f8ec0ff */
[----:B------:R-:W-:-:S13]  /*42b0*/  ISETP.NE.AND P0, PT, R0, UR4, PT ;  /* 0x0000000400007c0c */ /* 0x000fda000bf05270 */
[----:B------:R-:W-:Y:S05]  /*42c0*/  @P0 BRA `(.L_x_83) ;  /* 0x00000000003c0947 */ /* 0x000fea0003800000 */
[----:B------:R-:W1:Y:S01]  /*42d0*/  S2R R2, SR_LANEID ;  /* 0x0000000000027919 */ /* 0x000e620000000000 */
[----:B------:R-:W-:Y:S01]  /*42e0*/  ULOP3.LUT UR8, URZ, UR8, URZ, 0x33, !UPT ;  /* 0x00000008ff087292 */ /* 0x000fe2000f8e33ff */
[----:B------:R-:W-:Y:S01]  /*42f0*/  LOP3.LUT R4, RZ, UR4, RZ, 0x33, !PT ;  /* 0x00000004ff047c12 */ /* 0x000fe2000f8e33ff */
[----:B------:R-:W-:Y:S02]  /*4300*/  VOTEU.ANY UR7, UPT, PT ;  /* 0x0000000000077886 */ /* 0x000fe400038e0100 */
[----:B------:R-:W-:Y:S01]  /*4310*/  UFLO.U32 UR7, UR7 ;  /* 0x00000007000772bd */ /* 0x000fe200080e0000 */
[----:B------:R-:W2:Y:S01]  /*4320*/  REDUX UR4, R4 ;  /* 0x00000000040473c4 */ /* 0x000ea20000000000 */
[----:B------:R-:W-:-:S06]  /*4330*/  IMAD.U32 R0, RZ, RZ, UR8 ;  /* 0x00000008ff007e24 */ /* 0x000fcc000f8e00ff */
[----:B------:R4:W-:Y:S01]  /*4340*/  UTCATOMSWS.AND URZ, UR8 ;  /* 0x0000000800ff79e3 */ /* 0x0009e20008000000 */
[----:B------:R-:W3:Y:S01]  /*4350*/  REDUX UR5, R0 ;  /* 0x00000000000573c4 */ /* 0x000ee20000000000 */
[----:B-1----:R-:W-:Y:S01]  /*4360*/  ISETP.EQ.U32.AND P0, PT, R2, UR7, PT ;  /* 0x0000000702007c0c */ /* 0x002fe2000bf02070 */
[----:B--2---:R-:W-:Y:S01]  /*4370*/  IMAD.U32 R2, RZ, RZ, UR4 ;  /* 0x00000004ff027e24 */ /* 0x004fe2000f8e00ff */
[----:B---3--:R-:W-:-:S11]  /*4380*/  MOV R3, UR5 ;  /* 0x0000000500037c02 */ /* 0x008fd60008000f00 */
[----:B------:R4:W-:Y:S04]  /*4390*/  @P0 ATOMS.AND RZ, [UR6+0x14], R3 ;  /* 0x00001403ffff098c */ /* 0x0009e8000a800006 */
[----:B------:R4:W-:Y:S01]  /*43a0*/  @P0 ATOMS.AND RZ, [UR6+0x18], R2 ;  /* 0x00001802ffff098c */ /* 0x0009e2000a800006 */
[----:B------:R-:W-:Y:S05]  /*43b0*/  BRA `(.L_x_84) ;  /* 0x0000000000147947 */ /* 0x000fea0003800000 */
.L_x_83:
[----:B------:R-:W-:Y:S02]  /*43c0*/  MOV R2, 0x43e0 ;  /* 0x000043e000027802 */ /* 0x000fe40000000f00 */
[----:B---3-5:R-:W-:Y:S05]  /*43d0*/  CALL.REL.NOINC `($__internal_0_$__cuda_sm10x_tcgen05_guardrail_trap_col_being_dealloced_not_returned_by_alloc) ;  /* 0x00000040001c7944 */ /* 0x028fea0003c00000 */
[----:B------:R-:W-:Y:S05]  /*43e0*/  BRA `(.L_x_84) ;  /* 0x0000000000087947 */ /* 0x000fea0003800000 */
.L_x_82:
[----:B------:R-:W-:Y:S02]  /*43f0*/  MOV R2, 0x4410 ;  /* 0x0000441000027802 */ /* 0x000fe40000000f00 */
[----:B---3-5:R-:W-:Y:S05]  /*4400*/  CALL.REL.NOINC `($__internal_2_$__cuda_sm10x_tcgen05_guardrail_trap_unallocated_columns_being_dealloced) ;  /* 0x0000004000287944 */ /* 0x028fea0003c00000 */
.L_x_84:
[----:B------:R-:W-:Y:S01]  /*4410*/  NOP ;  /* 0x0000000000007918 */ /* 0x000fe20000000000 */
[----:B----4-:R-:W-:Y:S05]  /*4420*/  EXIT ;  /* 0x000000000000794d */ /* 0x010fea0003800000 */
.L_x_55:
[----:B------:R-:W-:-:S09]  /*4430*/  UISETP.NE.OR UP5, UPT, UR10, 0x3, !UP5 ;  /* 0x000000030a00788c */ /* 0x000fd2000efa5670 */
[----:B------:R-:W-:Y:S05]  /*4440*/  BRA.U UP5, `(.L_x_85) ;  /* 0x0000000d05e87547 */ /* 0x000fea000b800000 */
[----:B------:R-:W1:Y:S01]  /*4450*/  LDC R0, c[0x0][0xb30] ;  /* 0x0002cc00ff007b82 */ /* 0x000e620000000800 */
[----:B------:R-:W2:Y:S01]  /*4460*/  LDCU.64 UR8, c[0x0][0x888] ;  /* 0x00011100ff0877ac */ /* 0x000ea20008000a00 */
[----:B------:R-:W-:Y:S02]  /*4470*/  HFMA2 R25, -RZ, RZ, 0, 0 ;  /* 0x00000000ff197431 */ /* 0x000fe400000001ff */
[----:B------:R-:W-:Y:S01]  /*4480*/  IMAD.MOV.U32 R34, RZ, RZ, 0x1 ;  /* 0x00000001ff227424 */ /* 0x000fe200078e00ff */
[----:B------:R-:W-:Y:S01]  /*4490*/  MOV R23, 0x1000 ;  /* 0x0000100000177802 */ /* 0x000fe20000000f00 */
[----:B------:R-:W3:Y:S01]  /*44a0*/  LDCU.64 UR4, c[0x0][0x890] ;  /* 0x00011200ff0477ac */ /* 0x000ee20008000a00 */
[----:B------:R-:W-:Y:S01]  /*44b0*/  IMAD.MOV.U32 R27, RZ, RZ, RZ ;  /* 0x000000ffff1b7224 */ /* 0x000fe200078e00ff */
[----:B------:R-:W4:Y:S01]  /*44c0*/  LDC R19, c[0x0][0x370] ;  /* 0x0000dc00ff137b82 */ /* 0x000f220000000800 */
[----:B------:R-:W-:Y:S01]  /*44d0*/  UMOV UR6, 0x400 ;  /* 0x0000040000067882 */ /* 0x000fe20000000000 */
[----:B------:R-:W-:-:S02]  /*44e0*/  UPLOP3.LUT UP1, UPT, UPT, UPT, UPT, 0x40, 0x4 ;  /* 0x000000000004789c */ /* 0x000fc40003f2e870 */
[----:B------:R-:W-:Y:S01]  /*44f0*/  ULEA UR6, UR37, UR6, 0x18 ;  /* 0x0000000625067291 */ /* 0x000fe2000f8ec0ff */
[----:B------:R-:W-:-:S03]  /*4500*/  UMOV UR13, URZ ;  /* 0x000000ff000d7c82 */ /* 0x000fc60008000000 */
[----:B------:R-:W4:Y:S01]  /*4510*/  LDC R2, c[0x0][0xb0c] ;  /* 0x0002c300ff027b82 */ /* 0x000f220000000800 */
[----:B--2---:R-:W-:Y:S02]  /*4520*/  UISETP.NE.U32.AND UP4, UPT, UR8, URZ, UPT ;  /* 0x000000ff0800728c */ /* 0x004fe4000bf85070 */
[----:B---3--:R-:W-:-:S05]  /*4530*/  UISETP.NE.U32.AND UP5, UPT, UR4, URZ, UPT ;  /* 0x000000ff0400728c */ /* 0x008fca000bfa5070 */
[----:B------:R-:W2:Y:S01]  /*4540*/  LDC R18, c[0x0][0xb20] ;  /* 0x0002c800ff127b82 */ /* 0x000ea20000000800 */
[----:B-1----:R-:W-:Y:S01]  /*4550*/  ISETP.NE.AND P1, PT, R0, 0x1, PT ;  /* 0x000000010000780c */ /* 0x002fe20003f25270 */
[----:B------:R-:W-:Y:S02]  /*4560*/  UISETP.NE.AND.EX UP4, UPT, UR9, URZ, UPT, UP4 ;  /* 0x000000ff0900728c */ /* 0x000fe4000bf85340 */
[----:B------:R-:W-:-:S04]  /*4570*/  UISETP.NE.AND.EX UP5, UPT, UR5, URZ, UPT, UP5 ;  /* 0x000000ff0500728c */ /* 0x000fc8000bfa5350 */
[----:B-----5:R-:W1:Y:S08]  /*4580*/  LDC.64 R32, c[0x0][0x348] ;  /* 0x0000d200ff207b82 */ /* 0x020e700000000a00 */
[----:B------:R-:W3:Y:S08]  /*4590*/  LDC.64 R16, c[0x0][0xb10] ;  /* 0x0002c400ff107b82 */ /* 0x000ef00000000a00 */
[----:B------:R-:W1:Y:S08]  /*45a0*/  LDC.64 R6, c[0x0][0xb18] ;  /* 0x0002c600ff067b82 */ /* 0x000e700000000a00 */
[----:B------:R-:W1:Y:S08]  /*45b0*/  LDC.64 R4, c[0x0][0xb28] ;  /* 0x0002ca00ff047b82 */ /* 0x000e700000000a00 */
[----:B--2-4-:R-:W1:Y:S02]  /*45c0*/  LDC R22, c[0x0][0x374] ;  /* 0x0000dd00ff167b82 */ /* 0x014e640000000800 */
.L_x_94:
[----:B------:R-:W-:Y:S02]  /*45d0*/  LEA R0, R27, UR6, 0x3 ;  /* 0x000000061b007c11 */ /* 0x000fe4000f8e18ff */
[----:B------:R-:W-:Y:S02]  /*45e0*/  SHF.L.U32 R3, R25, 0x1f, RZ ;  /* 0x0000001f19037819 */ /* 0x000fe400000006ff */
[----:B------:R-:W-:Y:S02]  /*45f0*/  LEA R28, R27, UR6, 0x4 ;  /* 0x000000061b1c7c11 */ /* 0x000fe4000f8e20ff */
[----:B--2---:R-:W2:Y:S02]  /*4600*/  SYNCS.PHASECHK.TRANS64.TRYWAIT P0, [R0+URZ+0x80], R3 ;  /* 0x00008003000075a7 */ /* 0x004ea400080011ff */
[----:B--2---:R-:W-:Y:S05]  /*4610*/  @!P0 BRA `(.L_x_86) ;  /* 0x0000003800b08947 */ /* 0x004fea0003800000 */
.L_x_163:
[----:B------:R-:W-:Y:S01]  /*4620*/  ISETP.GE.AND P0, PT, R26, 0x1, PT ;  /* 0x000000011a00780c */ /* 0x000fe20003f06270 */
[----:B------:R-:W4:Y:S01]  /*4630*/  LDS.128 R28, [R28+0x110] ;  /* 0x000110001c1c7984 */ /* 0x000f220000000c00 */
[----:B--2---:R-:W-:Y:S01]  /*4640*/  VIADD R0, R0, 0x90 ;  /* 0x0000009000007836 */ /* 0x004fe20000000000 */
[----:B------:R-:W-:Y:S01]  /*4650*/  @!PT LDS RZ, [RZ] ;  /* 0x00000000fffff984 */ /* 0x000fe20000000800 */
[----:B------:R-:W-:Y:S01]  /*4660*/  @!PT LDS RZ, [RZ] ;  /* 0x00000000fffff984 */ /* 0x000fe20000000800 */
[----:B------:R-:W-:Y:S01]  /*4670*/  @!PT LDS RZ, [RZ] ;  /* 0x00000000fffff984 */ /* 0x000fe20000000800 */
[----:B------:R-:W-:Y:S01]  /*4680*/  @!PT LDS RZ, [RZ] ;  /* 0x00000000fffff984 */ /* 0x000fe20000000800 */
[----:B------:R2:W-:Y:S06]  /*4690*/  MEMBAR.ALL.CTA ;  /* 0x0000000000007992 */ /* 0x0005ec0000008000 */
[----:B--2---:R-:W2:Y:S01]  /*46a0*/  FENCE.VIEW.ASYNC.S ;  /* 0x00000000000073c6 */ /* 0x004ea20000000000 */
[----:B------:R-:W-:Y:S04]  /*46b0*/  PRMT R0, RZ, 0x654, R0 ;  /* 0x00000654ff007816 */ /* 0x000fe80000000000 */
[----:B--2---:R2:W-:Y:S01]  /*46c0*/  SYNCS.ARRIVE.TRANS64.RED.A1T0 RZ, [R0+URZ], RZ ;  /* 0x000000ff00ff79a7 */ /* 0x0045e200081004ff */
[----:B----4-:R-:W-:Y:S11]  /*46d0*/  LOP3.LUT P3, RZ, R30, 0x1, RZ, 0xc0, !PT ;  /* 0x000000011eff7812 */ /* 0x010ff6000786c0ff */
[----:B------:R-:W-:Y:S02]  /*46e0*/  @!UPT UIADD3 URZ, UPT, UPT, URZ, URZ, URZ ;  /* 0x000000fffffff290 */ /* 0x000fe4000fffe0ff */
[----:B------:R-:W-:Y:S02]  /*46f0*/  @P3 MOV R13, R28 ;  /* 0x0000001c000d3202 */ /* 0x000fe40000000f00 */
[----:B------:R-:W-:Y:S01]  /*4700*/  @P3 LOP3.LUT R8, R29, 0xffff, RZ, 0xc0, !PT ;  /* 0x0000ffff1d083812 */ /* 0x000fe200078ec0ff */
[----:B--2---:R-:W-:Y:S06]  /*4710*/  @!P0 BRA `(.L_x_87) ;  /* 0x0000000000a48947 */ /* 0x004fec0003800000 */
[----:B-1----:R-:W-:Y:S01]  /*4720*/  IMAD.HI.U32 R37, R22, R7, RZ ;  /* 0x0000000716257227 */ /* 0x002fe200078e00ff */
[----:B------:R-:W-:Y:S02]  /*4730*/  ISETP.NE.AND P0, PT, R6, 0x1, PT ;  /* 0x000000010600780c */ /* 0x000fe40003f05270 */
[----:B------:R-:W-:Y:S01]  /*4740*/  ISETP.NE.AND P2, PT, R26, 0x1, PT ;  /* 0x000000011a00780c */ /* 0x000fe20003f45270 */
[----:B---3--:R-:W-:Y:S01]  /*4750*/  IMAD.HI.U32 R36, R19, R16, RZ ;  /* 0x0000001013247227 */ /* 0x008fe200078e00ff */
[----:B------:R-:W-:Y:S02]  /*4760*/  SHF.R.U32.HI R37, RZ, R18, R37 ;  /* 0x00000012ff257219 */ /* 0x000fe40000011625 */
[----:B------:R-:W-:Y:S01]  /*4770*/  ISETP.NE.AND P4, PT, R2, 0x1, PT ;  /* 0x000000010200780c */ /* 0x000fe20003f85270 */
[----:B------:R-:W-:Y:S01]  /*4780*/  IMAD.HI.U32 R38, R13, R16, RZ ;  /* 0x000000100d267227 */ /* 0x000fe200078e00ff */
[----:B------:R-:W-:Y:S02]  /*4790*/  SHF.R.U32.HI R36, RZ, R17, R36 ;  /* 0x00000011ff247219 */ /* 0x000fe40000011624 */
[----:B------:R-:W-:Y:S01]  /*47a0*/  SEL R3, R22, R37, !P0 ;  /* 0x0000002516037207 */ /* 0x000fe20004000000 */
[C---:B------:R-:W-:Y:S01]  /*47b0*/  IMAD.HI.U32 R37, R8.reuse, R7, RZ ;  /* 0x0000000708257227 */ /* 0x040fe200078e00ff */
[----:B------:R-:W-:Y:S02]  /*47c0*/  SEL R11, R19, R36, !P4 ;  /* 0x00000024130b7207 */ /* 0x000fe40006000000 */
[----:B------:R-:W-:Y:S01]  /*47d0*/  SHF.R.U32.HI R38, RZ, R17, R38 ;  /* 0x00000011ff267219 */ /* 0x000fe20000011626 */
[----:B------:R-:W-:Y:S01]  /*47e0*/  IMAD.HI.U32 R40, R3, R4, RZ ;  /* 0x0000000403287227 */ /* 0x000fe200078e00ff */
[----:B------:R-:W-:Y:S03]  /*47f0*/  SHF.R.U32.HI R37, RZ, R18, R37 ;  /* 0x00000012ff257219 */ /* 0x000fe60000011625 */
[----:B------:R-:W-:Y:S01]  /*4800*/  IMAD.HI.U32 R36, R11, R4, RZ ;  /* 0x000000040b247227 */ /* 0x000fe200078e00ff */
[----:B------:R-:W-:Y:S02]  /*4810*/  @P2 SHF.R.U32.HI R3, RZ, R5, R40 ;  /* 0x00000005ff032219 */ /* 0x000fe40000011628 */
[----:B------:R-:W-:Y:S02]  /*4820*/  SEL R9, R8, R37, !P0 ;  /* 0x0000002508097207 */ /* 0x000fe40004000000 */
[----:B------:R-:W-:Y:S01]  /*4830*/  @P2 SHF.R.U32.HI R11, RZ, R5, R36 ;  /* 0x00000005ff0b2219 */ /* 0x000fe20000011624 */
[C---:B------:R-:W-:Y:S01]  /*4840*/  IMAD R10, R26.reuse, R3, RZ ;  /* 0x000000031a0a7224 */ /* 0x040fe200078e02ff */
[----:B------:R-:W-:Y:S01]  /*4850*/  SEL R3, R13, R38, !P4 ;  /* 0x000000260d037207 */ /* 0x000fe20006000000 */
[C---:B------:R-:W-:Y:S03]  /*4860*/  IMAD.HI.U32 R14, R9.reuse, R4, RZ ;  /* 0x00000004090e7227 */ /* 0x040fe600078e00ff */
[----:B------:R-:W-:Y:S01]  /*4870*/  ISETP.GE.AND P0, PT, R9, R10, PT ;  /* 0x0000000a0900720c */ /* 0x000fe20003f06270 */
[C---:B------:R-:W-:Y:S01]  /*4880*/  IMAD R12, R26.reuse, R11, RZ ;  /* 0x0000000b1a0c7224 */ /* 0x040fe200078e02ff */
[-C--:B------:R-:W-:Y:S04]  /*4890*/  SHF.R.U32.HI R14, RZ, R5.reuse, R14 ;  /* 0x00000005ff0e7219 */ /* 0x080fe8000001160e */
[----:B------:R-:W-:Y:S02]  /*48a0*/  ISETP.GE.OR P0, PT, R3, R12, P0 ;  /* 0x0000000c0300720c */ /* 0x000fe40000706670 */
[----:B------:R-:W-:Y:S05]  /*48b0*/  SEL R15, R9, R14, !P2 ;  /* 0x0000000e090f7207 */ /* 0x000fea0005000000 */
[----:B------:R-:W-:Y:S04]  /*48c0*/  IMAD.MOV R14, RZ, RZ, -R15 ;  /* 0x000000ffff0e7224 */ /* 0x000fe800078e0a0f */
[----:B------:R-:W-:Y:S02]  /*48d0*/  IMAD R14, R26, R14, R9 ;  /* 0x0000000e1a0e7224 */ /* 0x000fe400078e0209 */
[C---:B------:R-:W-:Y:S05]  /*48e0*/  @!P0 IMAD.HI.U32 R10, R3.reuse, R4, RZ ;  /* 0x00000004030a8227 */ /* 0x040fea00078e00ff */
[----:B------:R-:W-:Y:S04]  /*48f0*/  @!P0 SHF.R.U32.HI R10, RZ, R5, R10 ;  /* 0x00000005ff0a8219 */ /* 0x000fe8000001160a */
[----:B------:R-:W-:Y:S01]  /*4900*/  @!P0 SEL R0, R3, R10, !P2 ;  /* 0x0000000a03008207 */ /* 0x000fe20005000000 */
[----:B------:R-:W-:Y:S03]  /*4910*/  IMAD.MOV R10, RZ, RZ, -R3 ;  /* 0x000000ffff0a7224 */ /* 0x000fe600078e0a03 */
[----:B------:R-:W-:Y:S01]  /*4920*/  @!P0 IADD3 R15, PT, PT, R15, -R0, RZ ;  /* 0x800000000f0f8210 */ /* 0x000fe20007ffe0ff */
[----:B------:R-:W-:Y:S01]  /*4930*/  @!P0 IMAD R0, R11, R14, R0 ;  /* 0x0000000e0b008224 */ /* 0x000fe200078e0200 */
[----:B------:R-:W-:Y:S01]  /*4940*/  IADD3 R11, PT, PT, -R9, RZ, RZ ;  /* 0x000000ff090b7210 */ /* 0x000fe20007ffe1ff */
[----:B------:R-:W-:Y:S02]  /*4950*/  IMAD R13, R2, R10, R13 ;  /* 0x0000000a020d7224 */ /* 0x000fe400078e020d */
[----:B------:R-:W-:Y:S02]  /*4960*/  @!P0 IMAD R9, R15, R26, R3 ;  /* 0x0000001a0f098224 */ /* 0x000fe400078e0203 */
[----:B------:R-:W-:Y:S02]  /*4970*/  @!P0 IMAD.MOV.U32 R3, RZ, RZ, R0 ;  /* 0x000000ffff038224 */ /* 0x000fe400078e0000 */
[----:B------:R-:W-:Y:S02]  /*4980*/  IMAD R8, R6, R11, R8 ;  /* 0x0000000b06087224 */ /* 0x000fe400078e0208 */
[----:B------:R-:W-:Y:S02]  /*4990*/  IMAD R13, R3, R2, R13 ;  /* 0x00000002030d7224 */ /* 0x000fe400078e020d */
[----:B------:R-:W-:Y:S02]  /*49a0*/  IMAD R8, R9, R6, R8 ;  /* 0x0000000609087224 */ /* 0x000fe400078e0208 */
.L_x_87:
[----:B------:R-:W-:Y:S05]  /*49b0*/  BRA.U UP1, `(.L_x_88) ;  /* 0x0000000101107547 */ /* 0x000fea000b800000 */
[----:B------:R-:W-:Y:S04]  /*49c0*/  MOV R0, UR7 ;  /* 0x0000000700007c02 */ /* 0x000fe80008000f00 */
[----:B------:R-:W-:Y:S04]  /*49d0*/  SHF.L.U32 R3, R0, 0x1f, RZ ;  /* 0x0000001f00037819 */ /* 0x000fe800000006ff */
[----:B------:R-:W2:Y:S02]  /*49e0*/  SYNCS.PHASECHK.TRANS64.TRYWAIT P0, [UR6+0x78], R3 ;  /* 0x00007803ff0075a7 */ /* 0x000ea40008001106 */
[----:B--2---:R-:W-:Y:S05]  /*49f0*/  @!P0 BRA `(.L_x_89) ;  /* 0x0000003400cc8947 */ /* 0x004fea0003800000 */
.L_x_88:
[----:B------:R-:W-:Y:S02]  /*4a00*/  R2UR UR27, R21 ;  /* 0x00000000151b72ca */ /* 0x000fe400000e0000 */
[----:B------:R-:W-:Y:S02]  /*4a10*/  R2UR UR26, R20 ;  /* 0x00000000141a72ca */ /* 0x000fe400000e0000 */
[----:B------:R-:W-:Y:S04]  /*4a20*/  ISETP.NE.U32.AND P2, PT, RZ, UR4, PT ;  /* 0x00000004ff007c0c */ /* 0x000fe8000bf45070 */
[----:B------:R-:W-:Y:S05]  /*4a30*/  ISETP.NE.AND.EX P2, PT, RZ, UR5, PT, P2 ;  /* 0x00000005ff007c0c */ /* 0x000fea000bf45320 */
[----:B------:R-:W-:Y:S02]  /*4a40*/  USHF.L.U32 UR27, UR27, 0x6, URZ ;  /* 0x000000061b1b7899 */ /* 0x000fe400080006ff */
[----:B------:R-:W-:Y:S01]  /*4a50*/  USHF.L.U32 UR26, UR26, 0x6, URZ ;  /* 0x000000061a1a7899 */ /* 0x000fe200080006ff */
[----:B------:R-:W-:Y:S11]  /*4a60*/  BRA.U !UP5, `(.L_x_90) ;  /* 0x000000010d347547 */ /* 0x000ff6000b800000 */
[----:B------:R-:W-:Y:S01]  /*4a70*/  UPLOP3.LUT UP0, UPT, UPT, UPT, UP4, 0x80, 0x8 ;  /* 0x000000000008789c */ /* 0x000fe20003f0f040 */
[----:B--2---:R-:W-:Y:S02]  /*4a80*/  HFMA2 R0, -RZ, RZ, 0, 5.9604644775390625e-08 ;  /* 0x00000001ff007431 */ /* 0x004fe400000001ff */
[----:B------:R-:W-:Y:S03]  /*4a90*/  IMAD.MOV.U32 R59, RZ, RZ, 0x1 ;  /* 0x00000001ff3b7424 */ /* 0x000fe600078e00ff */
[----:B------:R-:W-:Y:S05]  /*4aa0*/  PLOP3.LUT P0, PT, PT, PT, UP0, 0x80, 0x8 ;  /* 0x000000000008781c */ /* 0x000fea0003f0f008 */
[----:B------:R-:W2:Y:S01]  /*4ab0*/  @UP0 LDCU.64 UR10, c[0x0][0x888] ;  /* 0x00011100ff0a07ac */ /* 0x000ea20008000a00 */
[----:B------:R-:W-:Y:S07]  /*4ac0*/  @UP0 UIMAD UR8, UR36, UR4, URZ ;  /* 0x00000004240802a4 */ /* 0x000fee000f8e02ff */
[----:B------:R-:W-:Y:S01]  /*4ad0*/  @!P0 PRMT R59, R0, 0x7610, R59 ;  /* 0x00007610003b8816 */ /* 0x000fe2000000003b */
[----:B--2---:R-:W-:Y:S03]  /*4ae0*/  @UP0 UIMAD.WIDE UR10, UR8, 0x4, UR10 ;  /* 0x00000004080a08a5 */ /* 0x004fe6000f8e020a */
[----:B------:R-:W2:Y:S03]  /*4af0*/  @!UP0 LDCU UR8, c[0x0][0x880] ;  /* 0x00011000ff0887ac */ /* 0x000ea60008000800 */
[----:B------:R-:W-:Y:S01]  /*4b00*/  IMAD.U32 R10, RZ, RZ, UR10 ;  /* 0x0000000aff0a7e24 */ /* 0x000fe2000f8e00ff */
[----:B------:R-:W-:Y:S05]  /*4b10*/  MOV R11, UR11 ;  /* 0x0000000b000b7c02 */ /* 0x000fea0008000f00 */
[----:B------:R4:W5:Y:S02]  /*4b20*/  @P0 LDG.E R35, desc[UR46][R10.64] ;  /* 0x0000002e0a230981 */ /* 0x000964000c1e1900 */
[----:B--2-4-:R-:W-:Y:S07]  /*4b30*/  @!P0 IMAD.U32 R35, RZ, RZ, UR8 ;  /* 0x00000008ff238e24 */ /* 0x014fee000f8e00ff */
.L_x_90:
[----:B-----5:R-:W-:Y:S01]  /*4b40*/  @!P2 FSETP.EQ.AND P0, PT, R35, RZ, PT ;  /* 0x000000ff2300a20b */ /* 0x020fe20003f02000 */
[----:B------:R-:W-:Y:S01]  /*4b50*/  @!UPT UIADD3 URZ, UPT, UPT, URZ, URZ, URZ ;  /* 0x000000fffffff290 */ /* 0x000fe2000fffe0ff */
[----:B------:R-:W-:Y:S11]  /*4b60*/  @!P2 BRA `(.L_x_91) ;  /* 0x000000000014a947 */ /* 0x000ff60003800000 */
[----:B------:R-:W-:Y:S02]  /*4b70*/  LOP3.LUT P2, RZ, R59, 0xff, RZ, 0xc0, !PT ;  /* 0x000000ff3bff7812 */ /* 0x000fe4000784c0ff */
[----:B------:R-:W-:Y:S04]  /*4b80*/  PLOP3.LUT P0, PT, PT, PT, UP0, 0x80, 0x8 ;  /* 0x000000000008781c */ /* 0x000fe80003f0f008 */
[----:B------:R-:W-:Y:S07]  /*4b90*/  PLOP3.LUT P0, PT, P0, PT, PT, 0x8, 0x80 ;  /* 0x000000000080781c */ /* 0x000fee000070e170 */
[----:B------:R-:W-:Y:S11]  /*4ba0*/  @P2 FSETP.EQ.AND P0, PT, R35, RZ, PT ;  /* 0x000000ff2300220b */ /* 0x000ff60003f02000 */
[----:B------:R-:W-:Y:S02]  /*4bb0*/  @!UPT UIADD3 URZ, UPT, UPT, URZ, URZ, URZ ;  /* 0x000000fffffff290 */ /* 0x000fe4000fffe0ff */
.L_x_91:
[----:B------:R-:W-:Y:S01]  /*4bc0*/  ULEA UR15, UR13, UR6, 0x3 ;  /* 0x000000060d0f7291 */ /* 0x000fe2000f8e18ff */
[----:B--2---:R-:W-:Y:S02]  /*4bd0*/  SHF.L.U32 R3, R34, 0x1f, RZ ;  /* 0x0000001f22037819 */ /* 0x004fe400000006ff */
[----:B------:R-:W-:Y:S04]  /*4be0*/  ELECT P4, URZ, PT ;  /* 0x0000000000ff782f */ /* 0x000fe80003880000 */
[----:B------:R-:W-:Y:S02]  /*4bf0*/  PLOP3.LUT P4, PT, P0, P4, PT, 0xf2, 0x2f ;  /* 0x00000000002f781c */ /* 0x000fe40000789e72 */
[----:B------:R-:W2:Y:S11]  /*4c00*/  SYNCS.PHASECHK.TRANS64.TRYWAIT P2, [UR15+0x58], R3 ;  /* 0x00005803ff0075a7 */ /* 0x000eb6000804110f */
[----:B-1----:R-:W-:Y:S05]  /*4c10*/  @!P4 IADD3 R20, P0, PT, R32, 0x580, RZ ;  /* 0x000005802014c810 */ /* 0x002fea0007f1e0ff */
[----:B------:R-:W-:Y:S01]  /*4c20*/  @!P4 IMAD.X R12, RZ, RZ, R33, P0 ;  /* 0x000000ffff0cc224 */ /* 0x000fe200000e0621 */
[----:B--2---:R-:W-:Y:S07]  /*4c30*/  @!P2 BRA `(.L_x_92) ;  /* 0x000000340054a947 */ /* 0x004fee0003800000 */
.L_x_166:
[----:B------:R-:W2:Y:S01]  /*4c40*/  LDC.64 R14, c[0x0][0xb10] ;  /* 0x0002c400ff0e7b82 */ /* 0x000ea20000000a00 */
[----:B------:R-:W-:Y:S01]  /*4c50*/  @!P4 R2UR UR8, R12 ;  /* 0x000000000c08c2ca */ /* 0x000fe200000e0000 */
[----:B------:R-:W-:Y:S01]  /*4c60*/  VOTEU.ALL UP3, P4 ;  /* 0x0000000000ff7886 */ /* 0x000fe20002060000 */
[----:B------:R-:W-:Y:S01]  /*4c70*/  @!P4 R2UR UR9, R20 ;  /* 0x000000001409c2ca */ /* 0x000fe200000e0000 */
[----:B------:R-:W-:Y:S01]  /*4c80*/  UIADD3 UR25, UPT, UPT, UR15, 0x40, URZ ;  /* 0x000000400f197890 */ /* 0x000fe2000fffe0ff */
[----:B------:R-:W-:Y:S03]  /*4c90*/  @P3 SHF.R.U32.HI R24, RZ, 0x10, R29 ;  /* 0x00000010ff183819 */ /* 0x000fe6000001161d */
[----:B------:R-:W4:Y:S01]  /*4ca0*/  LDC.64 R10, c[0x0][0xb18] ;  /* 0x0002c600ff0a7b82 */ /* 0x000f220000000a00 */
[----:B------:R-:W-:Y:S01]  /*4cb0*/  UIADD3 UR14, UPT, UPT, UR13, 0x1, URZ ;  /* 0x000000010d0e7890 */ /* 0x000fe2000fffe0ff */
[----:B------:R-:W-:Y:S01]  /*4cc0*/  VIADD R27, R27, 0x1 ;  /* 0x000000011b1b7836 */ /* 0x000fe20000000000 */
[----:B------:R-:W-:Y:S01]  /*4cd0*/  VOTEU.ALL UP2, P4 ;  /* 0x0000000000ff7886 */ /* 0x000fe20002040000 */
[----:B------:R-:W-:Y:S01]  /*4ce0*/  UMOV UR18, 0x0 ;  /* 0x0000000000127882 */ /* 0x000fe20000000000 */
[----:B------:R-:W-:Y:S03]  /*4cf0*/  UISETP.NE.AND UP6, UPT, UR14, 0x3, UPT ;  /* 0x000000030e00788c */ /* 0x000fe6000bfc5270 */
[----:B-1----:R-:W1:Y:S01]  /*4d00*/  @!P1 LDC R0, c[0x0][0xb20] ;  /* 0x0002c800ff009b82 */ /* 0x002e620000000800 */
[----:B------:R-:W-:Y:S01]  /*4d10*/  UMOV UR19, 0x10000000 ;  /* 0x1000000000137882 */ /* 0x000fe20000000000 */
[----:B------:R-:W-:Y:S01]  /*4d20*/  IMAD.U32 R21, RZ, RZ, UR8 ;  /* 0x00000008ff157e24 */ /* 0x000fe2000f8e00ff */
[----:B------:R-:W-:Y:S05]  /*4d30*/  @!UP3 ULEA UR8, UR13, UR6, 0xc ;  /* 0x000000060d08b291 */ /* 0x000fea000f8e60ff */
[----:B------:R-:W5:Y:S01]  /*4d40*/  @!P1 LDC R3, c[0x0][0xb0c] ;  /* 0x0002c300ff039b82 */ /* 0x000f620000000800 */
[----:B------:R-:W-:Y:S01]  /*4d50*/  IMAD.U32 R20, RZ, RZ, UR9 ;  /* 0x00000009ff147e24 */ /* 0x000fe2000f8e00ff */
[----:B------:R-:W-:Y:S01]  /*4d60*/  UMOV UR28, UR36 ;  /* 0x00000024001c7c82 */ /* 0x000fe20008000000 */
[----:B------:R-:W-:Y:S01]  /*4d70*/  @!P4 R2UR UR21, R21 ;  /* 0x000000001515c2ca */ /* 0x000fe200000e0000 */
[----:B------:R-:W-:Y:S02]  /*4d80*/  @!UP3 UIADD3 UR24, UPT, UPT, UR8, 0x200, URZ ;  /* 0x000002000818b890 */ /* 0x000fe4000fffe0ff */
[----:B------:R-:W-:Y:S01]  /*4d90*/  @!P4 R2UR UR20, R20 ;  /* 0x000000001414c2ca */ /* 0x000fe200000e0000 */
[----:B------:R-:W-:Y:S01]  /*4da0*/  @!UP3 UIADD3 UR10, UPT, UPT, UR26, 0x20, URZ ;  /* 0x000000201a0ab890 */ /* 0x000fe2000fffe0ff */
[----:B------:R-:W-:Y:S01]  /*4db0*/  @!P4 IMAD.MOV.U32 R20, RZ, RZ, 0x1000 ;  /* 0x00001000ff14c424 */ /* 0x000fe200078e00ff */
[----:B------:R-:W-:Y:S02]  /*4dc0*/  @!UP3 UIADD3 UR8, UPT, UPT, UR8, 0xa00, URZ ;  /* 0x00000a000808b890 */ /* 0x000fe4000fffe0ff */
[----:B------:R-:W-:Y:S01]  /*4dd0*/  USEL UR9, URZ, 0x1, UP6 ;  /* 0x00000001ff097887 */ /* 0x000fe2000b000000 */
[----:B------:R-:W-:Y:S01]  /*4de0*/  VOTEU.ALL UP1, P4 ;  /* 0x0000000000ff7886 */ /* 0x000fe20002020000 */
[----:B------:R-:W-:Y:S01]  /*4df0*/  UMOV UR11, UR27 ;  /* 0x0000001b000b7c82 */ /* 0x000fe20008000000 */
[----:B------:R-:W-:Y:S01]  /*4e00*/  UMOV UR12, UR36 ;  /* 0x00000024000c7c82 */ /* 0x000fe20008000000 */
[----:B------:R-:W-:Y:S02]  /*4e10*/  UPRMT UR16, UR37, 0x654, UR25 ;  /* 0x0000065425107896 */ /* 0x000fe40008000019 */
[----:B------:R-:W-:Y:S01]  /*4e20*/  LOP3.LUT R34, R34, UR9, RZ, 0x3c, !PT ;  /* 0x0000000922227c12 */ /* 0x000fe2000f8e3cff */
[----:B------:R-:W-:Y:S01]  /*4e30*/  UMOV UR9, UR25 ;  /* 0x0000001900097c82 */ /* 0x000fe20008000000 */
[----:B------:R1:W-:Y:S01]  /*4e40*/  @!UP2 UTMALDG.3D [UR24], [UR20], desc[UR18] ;  /* 0x000012181400a5b4 */ /* 0x0003e20008011000 */
[----:B------:R-:W-:Y:S01]  /*4e50*/  USEL UR14, UR14, URZ, UP6 ;  /* 0x000000ff0e0e7287 */ /* 0x000fe2000b000000 */
[----:B------:R-:W-:Y:S03]  /*4e60*/  SHF.L.U32 R12, R34, 0x1f, RZ ;  /* 0x0000001f220c7819 */ /* 0x000fe600000006ff */
[----:B------:R-:W-:Y:S01]  /*4e70*/  ULEA UR13, UR14, UR6, 0x3 ;  /* 0x000000060e0d7291 */ /* 0x000fe2000f8e18ff */
[----:B--2---:R-:W-:Y:S01]  /*4e80*/  @!P1 IMAD.HI.U32 R14, R13, R14, RZ ;  /* 0x0000000e0d0e9227 */ /* 0x004fe200078e00ff */
[----:B----4-:R-:W-:Y:S01]  /*4e90*/  @!P1 ISETP.NE.AND P0, PT, R10, 0x1, PT ;  /* 0x000000010a00980c */ /* 0x010fe20003f05270 */
[----:B------:R2:W-:Y:S01]  /*4ea0*/  @!UP1 UTMALDG.3D [UR8], [UR20], desc[UR18] ;  /* 0x00001208140095b4 */ /* 0x0005e20008011000 */
[----:B------:R2:W-:Y:S01]  /*4eb0*/  @!P4 SYNCS.ARRIVE.TRANS64.RED.A0TR RZ, [UR15+0x40], R20 ;  /* 0x00004014ffffc9a7 */ /* 0x0005e2000830040f */
[C---:B------:R-:W-:Y:S01]  /*4ec0*/  @!P1 IMAD.HI.U32 R11, R8.reuse, R11, RZ ;  /* 0x0000000b080b9227 */ /* 0x040fe200078e00ff */
[----:B------:R-:W-:Y:S02]  /*4ed0*/  @!P1 SHF.R.U32.HI R14, RZ, R15, R14 ;  /* 0x0000000fff0e9219 */ /* 0x000fe4000001160e */
[----:B-----5:R-:W-:Y:S02]  /*4ee0*/  @!P1 ISETP.NE.AND P2, PT, R3, 0x1, PT ;  /* 0x000000010300980c */ /* 0x020fe40003f45270 */
[----:B-1----:R-:W-:Y:S02]  /*4ef0*/  @!P1 SHF.R.U32.HI R9, RZ, R0, R11 ;  /* 0x00000000ff099219 */ /* 0x002fe4000001160b */
[----:B------:R-:W-:Y:S02]  /*4f00*/  @!P1 SEL R14, R13, R14, !P2 ;  /* 0x0000000e0d0e9207 */ /* 0x000fe40005000000 */
[----:B------:R-:W-:Y:S05]  /*4f10*/  @!P1 SEL R9, R8, R9, !P0 ;  /* 0x0000000908099207 */ /* 0x000fea0004000000 */
[----:B------:R-:W-:Y:S01]  /*4f20*/  @!P1 IMAD.IADD R0, R9, 0x1, -R14 ;  /* 0x0000000109009824 */ /* 0x000fe200078e0a0e */
[----:B------:R-:W-:Y:S01]  /*4f30*/  SYNCS.ARRIVE.TRANS64.RED.A1T0 RZ, [UR16], RZ ;  /* 0x000000ffffff79a7 */ /* 0x000fe20008100410 */
[----:B------:R-:W-:Y:S02]  /*4f40*/  @!P1 IMAD.IADD R9, R14, 0x1, -R9 ;  /* 0x000000010e099824 */ /* 0x000fe400078e0a09 */
[----:B------:R-:W-:Y:S02]  /*4f50*/  @!P1 IMAD R13, R0, R3, R13 ;  /* 0x00000003000d9224 */ /* 0x000fe400078e020d */
[----:B------:R-:W-:Y:S01]  /*4f60*/  @!P1 IMAD R8, R9, R10, R8 ;  /* 0x0000000a09089224 */ /* 0x000fe200078e0208 */
[----:B------:R-:W1:Y:S02]  /*4f70*/  SYNCS.PHASECHK.TRANS64.TRYWAIT P5, [UR13+0x58], R12 ;  /* 0x0000580cff0075a7 */ /* 0x000e6400080a110d */
[----:B-12---:R-:W-:Y:S05]  /*4f80*/  @!P5 BRA `(.L_x_93) ;  /* 0x000000300098d947 */ /* 0x006fea0003800000 */
.L_x_168:
[----:B------:R-:W-:Y:S01]  /*4f90*/  UIADD3 UR17, UPT, UPT, UR13, 0x40, URZ ;  /* 0x000000400d117890 */ /* 0x000fe2000fffe0ff */
[----:B-1----:R-:W-:Y:S01]  /*4fa0*/  @!P4 IADD3 R3, P0, PT, R32, 0x580, RZ ;  /* 0x000005802003c810 */ /* 0x002fe20007f1e0ff */
[----:B------:R-:W-:Y:S01]  /*4fb0*/  VOTEU.ALL UP2, P4 ;  /* 0x0000000000ff7886 */ /* 0x000fe20002040000 */
[----:B------:R-:W-:Y:S01]  /*4fc0*/  UMOV UR22, 0x0 ;  /* 0x0000000000167882 */ /* 0x000fe20000000000 */
[----:B------:R-:W-:Y:S01]  /*4fd0*/  UPRMT UR15, UR37, 0x654, UR17 ;  /* 0x00000654250f7896 */ /* 0x000fe20008000011 */
[----:B------:R-:W-:Y:S01]  /*4fe0*/  @!P4 R2UR UR9, R3 ;  /* 0x000000000309c2ca */ /* 0x000fe200000e0000 */
[----:B------:R-:W-:Y:S01]  /*4ff0*/  @!P4 IMAD.X R0, RZ, RZ, R33, P0 ;  /* 0x000000ffff00c224 */ /* 0x000fe200000e0621 */
[----:B------:R-:W-:Y:S01]  /*5000*/  UMOV UR23, 0x10000000 ;  /* 0x1000000000177882 */ /* 0x000fe20000000000 */
[----:B------:R-:W-:Y:S01]  /*5010*/  UMOV UR19, UR27 ;  /* 0x0000001b00137c82 */ /* 0x000fe20008000000 */
[----:B------:R-:W-:Y:S01]  /*5020*/  UMOV UR20, UR36 ;  /* 0x0000002400147c82 */ /* 0x000fe20008000000 */
[----:B------:R-:W-:Y:S01]  /*5030*/  UMOV UR11, UR27 ;  /* 0x0000001b000b7c82 */ /* 0x000fe20008000000 */
[----:B------:R-:W-:Y:S01]  /*5040*/  @!P4 R2UR UR8, R0 ;  /* 0x000000000008c2ca */ /* 0x000fe200000e0000 */
[----:B------:R-:W-:Y:S01]  /*5050*/  UMOV UR12, UR36 ;  /* 0x00000024000c7c82 */ /* 0x000fe20008000000 */
[----:B------:R-:W-:Y:S01]  /*5060*/  VOTEU.ALL UP1, P4 ;  /* 0x0000000000ff7886 */ /* 0x000fe20002020000 */
[----:B------:R-:W-:Y:S01]  /*5070*/  @P3 R2UR UR36, R24 ;  /* 0x00000000182432ca */ /* 0x000fe200000e0000 */
[----:B------:R-:W-:Y:S01]  /*5080*/  IMAD.IADD R20, R8, 0x1, R58 ;  /* 0x0000000108147824 */ /* 0x000fe200078e023a */
[----:B------:R-:W-:Y:S01]  /*5090*/  ISETP.NE.AND P0, PT, R27, 0x2, PT ;  /* 0x000000021b00780c */ /* 0x000fe20003f05270 */
[----:B------:R-:W-:Y:S01]  /*50a0*/  IMAD.IADD R21, R13, 0x1, R60 ;  /* 0x000000010d157824 */ /* 0x000fe200078e023c */
[----:B------:R-:W-:Y:S01]  /*50b0*/  @!UP1 UIADD3 UR18, UPT, UPT, UR26, 0x10, URZ ;  /* 0x000000101a129890 */ /* 0x000fe2000fffe0ff */
[----:B------:R-:W-:Y:S01]  /*50c0*/  IMAD.U32 R10, RZ, RZ, UR9 ;  /* 0x00000009ff0a7e24 */ /* 0x000fe2000f8e00ff */
[----:B------:R-:W-:Y:S01]  /*50d0*/  @!UP1 UIADD3 UR10, UPT, UPT, UR26, 0x30, URZ ;  /* 0x000000301a0a9890 */ /* 0x000fe2000fffe0ff */
[----:B------:R-:W-:Y:S01]  /*50e0*/  SEL R0, RZ, 0x1, P0 ;  /* 0x00000001ff007807 */ /* 0x000fe20000000000 */
[----:B------:R-:W-:Y:S01]  /*50f0*/  UMOV UR9, UR17 ;  /* 0x0000001100097c82 */ /* 0x000fe20008000000 */
[----:B------:R-:W-:Y:S01]  /*5100*/  SEL R27, R27, RZ, P0 ;  /* 0x000000ff1b1b7207 */ /* 0x000fe20000000000 */
[----:B------:R-:W-:Y:S01]  /*5110*/  IMAD.U32 R11, RZ, RZ, UR8 ;  /* 0x00000008ff0b7e24 */ /* 0x000fe2000f8e00ff */
[----:B------:R-:W-:Y:S01]  /*5120*/  @!P4 R2UR UR24, R10 ;  /* 0x000000000a18c2ca */ /* 0x000fe200000e0000 */
[----:B------:R-:W-:Y:S01]  /*5130*/  @!UP1 ULEA UR8, UR14, UR6, 0xc ;  /* 0x000000060e089291 */ /* 0x000fe2000f8e60ff */
[----:B------:R-:W-:Y:S02]  /*5140*/  LOP3.LUT R25, R25, R0, RZ, 0x3c, !PT ;  /* 0x0000000019197212 */ /* 0x000fe400078e3cff */
[----:B------:R-:W-:Y:S01]  /*5150*/  @!P4 R2UR UR25, R11 ;  /* 0x000000000b19c2ca */ /* 0x000fe200000e0000 */
[----:B------:R-:W-:Y:S02]  /*5160*/  @!UP1 UIADD3 UR16, UPT, UPT, UR8, 0x200, URZ ;  /* 0x0000020008109890 */ /* 0x000fe4000fffe0ff */
[----:B------:R-:W-:Y:S01]  /*5170*/  @!UP1 UIADD3 UR8, UPT, UPT, UR8, 0xa00, URZ ;  /* 0x00000a0008089890 */ /* 0x000fe2000fffe0ff */
[----:B------:R-:W-:Y:S09]  /*5180*/  VOTEU.ALL UP1, P4 ;  /* 0x0000000000ff7886 */ /* 0x000ff20002020000 */
[----:B------:R2:W-:Y:S01]  /*5190*/  @!UP2 UTMALDG.3D [UR16], [UR24], desc[UR22] ;  /* 0x000016101800a5b4 */ /* 0x0005e20008011000 */
[----:B------:R2:W-:Y:S01]  /*51a0*/  @!UP1 UTMALDG.3D [UR8], [UR24], desc[UR22] ;  /* 0x00001608180095b4 */ /* 0x0005e20008011000 */
[----:B------:R2:W-:Y:S01]  /*51b0*/  @!P4 SYNCS.ARRIVE.TRANS64.RED.A0TR RZ, [UR13+0x40], R23 ;  /* 0x00004017ffffc9a7 */ /* 0x0005e2000830040d */
[----:B------:R-:W-:Y:S04]  /*51c0*/  UIADD3 UR13, UPT, UPT, UR14, 0x1, URZ ;  /* 0x000000010e0d7890 */ /* 0x000fe8000fffe0ff */
[----:B------:R-:W-:Y:S04]  /*51d0*/  UISETP.NE.AND UP1, UPT, UR13, 0x3, UPT ;  /* 0x000000030d00788c */ /* 0x000fe8000bf25270 */
[----:B------:R-:W-:Y:S02]  /*51e0*/  USEL UR14, URZ, 0x1, UP1 ;  /* 0x00000001ff0e7887 */ /* 0x000fe40008800000 */
[----:B------:R-:W-:Y:S02]  /*51f0*/  USEL UR13, UR13, URZ, UP1 ;  /* 0x000000ff0d0d7287 */ /* 0x000fe40008800000 */
[----:B------:R-:W-:Y:S02]  /*5200*/  UPLOP3.LUT UP1, UPT, UPT, UPT, UPT, 0x80, 0x8 ;  /* 0x000000000008789c */ /* 0x000fe40003f2f070 */
[----:B------:R-:W-:Y:S01]  /*5210*/  LOP3.LUT R34, R34, UR14, RZ, 0x3c, !PT ;  /* 0x0000000e22227c12 */ /* 0x000fe2000f8e3cff */
[----:B------:R-:W-:Y:S01]  /*5220*/  SYNCS.ARRIVE.TRANS64.RED.A1T0 RZ, [UR15], RZ ;  /* 0x000000ffffff79a7 */ /* 0x000fe2000810040f */
[----:B------:R-:W-:Y:S07]  /*5230*/  @P3 BRA `(.L_x_94) ;  /* 0xfffffff000e43947 */ /* 0x000fee000383ffff */
[----:B------:R-:W-:Y:S01]  /*5240*/  UIADD3 UR6, UPT, UPT, UR6, 0x58, URZ ;  /* 0x0000005806067890 */ /* 0x000fe2000fffe0ff */
[----:B------:R-:W-:-:S03]  /*5250*/  SHF.L.U32 R3, R34, 0x1f, RZ ;  /* 0x0000001f22037819 */ /* 0x000fc600000006ff */
[----:B------:R-:W-:-:S09]  /*5260*/  ULEA UR4, UR13, UR6, 0x3 ;  /* 0x000000060d047291 */ /* 0x000fd2000f8e18ff */
[----:B------:R-:W1:Y:S02]  /*5270*/  SYNCS.PHASECHK.TRANS64.TRYWAIT P0, [UR4], R3 ;  /* 0x00000003ff0075a7 */ /* 0x000e640008001104 */
[----:B-1----:R-:W-:Y:S05]  /*5280*/  @!P0 BRA `(.L_x_95) ;  /* 0x0000002c00f08947 */ /* 0x002fea0003800000 */
.L_x_170:
        /* <DEDUP_REMOVED lines=9> */
.L_x_172:
[----:B------:R-:W-:-:S04]  /*5320*/  UIADD3 UR5, UPT, UPT, UR5, 0x1, URZ ;  /* 0x0000000105057890 */ /* 0x000fc8000fffe0ff */
[----:B------:R-:W-:-:S04]  /*5330*/  UISETP.NE.AND UP0, UPT, UR5, 0x3, UPT ;  /* 0x000000030500788c */ /* 0x000fc8000bf05270 */
[----:B------:R-:W-:Y:S02]  /*5340*/  USEL UR4, URZ, 0x1, UP0 ;  /* 0x00000001ff047887 */ /* 0x000fe40008000000 */
[----:B------:R-:W-:-:S04]  /*5350*/  USEL UR5, UR5, URZ, UP0 ;  /* 0x000000ff05057287 */ /* 0x000fc80008000000 */
[----:B------:R-:W-:Y:S01]  /*5360*/  ULEA UR5, UR5, UR6, 0x3 ;  /* 0x0000000605057291 */ /* 0x000fe2000f8e18ff */
[----:B-1----:R-:W-:-:S04]  /*5370*/  LOP3.LUT R3, R34, UR4, RZ, 0x3c, !PT ;  /* 0x0000000422037c12 */ /* 0x002fc8000f8e3cff */
[----:B------:R-:W-:Y:S01]  /*5380*/  SHF.L.U32 R3, R3, 0x1f, RZ ;  /* 0x0000001f03037819 */ /* 0x000fe200000006ff */
[----:B------:R-:W-:-:S07]  /*5390*/  IMAD.U32 R0, RZ, RZ, UR5 ;  /* 0x00000005ff007e24 */ /* 0x000fce000f8e00ff */
.L_x_97:
[----:B-1----:R1:W4:Y:S02]  /*53a0*/  SYNCS.PHASECHK.TRANS64.TRYWAIT P0, [R0+URZ], R3 ;  /* 0x00000003000075a7 */ /* 0x00232400080011ff */
[----:B----4-:R-:W-:Y:S05]  /*53b0*/  @!P0 NANOSLEEP.SYNCS 0x989680 ;  /* 0x009896800000895d */ /* 0x010fea0003900000 */
[----:B------:R-:W4:Y:S02]  /*53c0*/  @!P0 SYNCS.PHASECHK.TRANS64 P0, [R0+URZ], R3 ;  /* 0x00000003000085a7 */ /* 0x000f2400080010ff */
[----:B--2-4-:R-:W-:Y:S05]  /*53d0*/  @P0 EXIT ;  /* 0x000000000000094d */ /* 0x014fea0003800000 */
[----:B------:R-:W-:Y:S05]  /*53e0*/  BRA `(.L_x_97) ;  /* 0xfffffffc00ec7947 */ /* 0x000fea000383ffff */
.L_x_85:
[----:B------:R-:W-:-:S06]  /*53f0*/  UISETP.GE.AND UP1, UPT, UR10, 0x4, UPT ;  /* 0x000000040a00788c */ /* 0x000fcc000bf26270 */
[----:B------:R-:W-:-:S13]  /*5400*/  PLOP3.LUT P0, PT, PT, PT, UP1, 0x80, 0x8 ;  /* 0x000000000008781c */ /* 0x000fda0003f0f018 */
[----:B------:R-:W-:Y:S05]  /*5410*/  @!P0 EXIT ;  /* 0x000000000000894d */ /* 0x000fea0003800000 */
[----:B------:R-:W-:Y:S01]  /*5420*/  BAR.SYNC.DEFER_BLOCKING 0x6, 0xa0 ;  /* 0x0182800000007b1d */ /* 0x000fe20000010000 */
[----:B------:R-:W-:Y:S01]  /*5430*/  IMAD.SHL.U32 R4, R70, 0x200000, RZ ;  /* 0x0020000046047824 */ /* 0x000fe200078e00ff */
[----:B------:R-:W-:Y:S01]  /*5440*/  CS2R R72, SRZ ;  /* 0x0000000000487805 */ /* 0x000fe2000001ff00 */
[C---:B------:R-:W-:Y:S02]  /*5450*/  IMAD.SHL.U32 R69, R74.reuse, 0x10, RZ ;  /* 0x000000104a457824 */ /* 0x040fe400078e00ff */
[----:B------:R-:W-:Y:S01]  /*5460*/  IMAD.U32 R33, R74, 0x10000, RZ ;  /* 0x000100004a217824 */ /* 0x000fe200078e00ff */
[----:B------:R-:W-:Y:S02]  /*5470*/  UMOV UR48, 0x400 ;  /* 0x0000040000307882 */ /* 0x000fe40000000000 */
[----:B------:R-:W1:Y:S01]  /*5480*/  LDC R63, c[0x0][0x370] ;  /* 0x0000dc00ff3f7b82 */ /* 0x000e620000000800 */
[----:B------:R-:W-:Y:S01]  /*5490*/  ULEA UR48, UR37, UR48, 0x18 ;  /* 0x0000003025307291 */ /* 0x000fe2000f8ec0ff */
[----:B------:R-:W-:Y:S01]  /*54a0*/  LOP3.LUT R4, R4, 0x200000, RZ, 0xc0, !PT ;  /* 0x0020000004047812 */ /* 0x000fe200078ec0ff */
[----:B------:R-:W-:Y:S01]  /*54b0*/  IMAD.SHL.U32 R68, R74, 0x2, RZ ;  /* 0x000000024a447824 */ /* 0x000fe200078e00ff */
[C---:B------:R-:W-:Y:S01]  /*54c0*/  LOP3.LUT R5, R69.reuse, 0x40, RZ, 0xc0, !PT ;  /* 0x0000004045057812 */ /* 0x040fe200078ec0ff */
[----:B------:R-:W-:Y:S01]  /*54d0*/  IMAD.SHL.U32 R3, R70, 0x200, RZ ;  /* 0x0000020046037824 */ /* 0x000fe200078e00ff */
[----:B------:R-:W-:Y:S01]  /*54e0*/  LOP3.LUT R2, R69, 0x5b0, RZ, 0xc0, !PT ;  /* 0x000005b045027812 */ /* 0x000fe200078ec0ff */
[----:B------:R-:W-:Y:S01]  /*54f0*/  IMAD.MOV.U32 R30, RZ, RZ, RZ ;  /* 0x000000ffff1e7224 */ /* 0x000fe200078e00ff */
[----:B------:R-:W2:Y:S01]  /*5500*/  LDC R28, c[0x0][0xb0c] ;  /* 0x0002c300ff1c7b82 */ /* 0x000ea20000000800 */
[----:B------:R-:W-:Y:S01]  /*5510*/  LOP3.LUT R33, R4, 0x400000, R33, 0xf8, !PT ;  /* 0x0040000004217812 */ /* 0x000fe200078ef821 */
[----:B------:R-:W-:Y:S01]  /*5520*/  IMAD.MOV.U32 R78, RZ, RZ, RZ ;  /* 0x000000ffff4e7224 */ /* 0x000fe200078e00ff */
[----:B------:R-:W-:Y:S01]  /*5530*/  LOP3.LUT R68, R5, 0x8, R68, 0xf8, !PT ;  /* 0x0000000805447812 */ /* 0x000fe200078ef844 */
[----:B------:R-:W3:Y:S01]  /*5540*/  LDCU.64 UR54, c[0x0][0x348] ;  /* 0x00006900ff3677ac */ /* 0x000ee20008000a00 */
[----:B------:R-:W-:-:S02]  /*5550*/  LOP3.LUT R3, R2, 0x200, R3, 0xf8, !PT ;  /* 0x0000020002037812 */ /* 0x000fc400078ef803 */
[----:B------:R-:W-:Y:S01]  /*5560*/  LOP3.LUT P0, RZ, R69, 0x40, RZ, 0xc0, !PT ;  /* 0x0000004045ff7812 */ /* 0x000fe2000780c0ff */
[----:B------:R-:W4:Y:S01]  /*5570*/  LDC R61, c[0x0][0xb20] ;  /* 0x0002c800ff3d7b82 */ /* 0x000f220000000800 */
[----:B------:R-:W3:Y:S01]  /*5580*/  LDS R0, [UR48+0x130] ;  /* 0x00013030ff007984 */ /* 0x000ee20008000800 */
[----:B------:R-:W-:Y:S01]  /*5590*/  LOP3.LUT R68, R3, R68, RZ, 0xfc, !PT ;  /* 0x0000004403447212 */ /* 0x000fe200078efcff */
[----:B------:R-:W1:Y:S01]  /*55a0*/  LDCU.64 UR38, c[0x0][0x888] ;  /* 0x00011100ff2677ac */ /* 0x000e620008000a00 */
[----:B------:R-:W-:Y:S01]  /*55b0*/  LOP3.LUT R74, R74, 0x60, RZ, 0xc0, !PT ;  /* 0x000000604a4a7812 */ /* 0x000fe200078ec0ff */
[----:B------:R-:W1:Y:S03]  /*55c0*/  LDCU.64 UR44, c[0x0][0x890] ;  /* 0x00011200ff2c77ac */ /* 0x000e660008000a00 */
[----:B------:R-:W1:Y:S01]  /*55d0*/  LDC R27, c[0x0][0xb30] ;  /* 0x0002cc00ff1b7b82 */ /* 0x000e620000000800 */
[----:B------:R-:W-:Y:S01]  /*55e0*/  UMOV UR51, 0x1 ;  /* 0x0000000100337882 */ /* 0x000fe20000000000 */
[----:B------:R-:W-:Y:S01]  /*55f0*/  UIADD3 UR52, UPT, UPT, UR48, 0x200, URZ ;  /* 0x0000020030347890 */ /* 0x000fe2000fffe0ff */
[----:B------:R-:W-:Y:S01]  /*5600*/  UMOV UR56, URZ ;  /* 0x000000ff00387c82 */ /* 0x000fe20008000000 */
[----:B------:R-:W-:-:S04]  /*5610*/  UMOV UR50, URZ ;  /* 0x000000ff00327c82 */ /* 0x000fc80008000000 */
[----:B------:R-:W1:Y:S01]  /*5620*/  LDC.64 R56, c[0x0][0xb10] ;  /* 0x0002c400ff387b82 */ /* 0x000e620000000a00 */
[----:B------:R-:W-:-:S07]  /*5630*/  UMOV UR49, URZ ;  /* 0x000000ff00317c82 */ /* 0x000fce0008000000 */
[----:B------:R-:W1:Y:S08]  /*5640*/  LDC.64 R24, c[0x0][0xb18] ;  /* 0x0002c600ff187b82 */ /* 0x000e700000000a00 */
[----:B------:R-:W1:Y:S08]  /*5650*/  LDC.64 R22, c[0x0][0xb28] ;  /* 0x0002ca00ff167b82 */ /* 0x000e700000000a00 */
[----:B------:R-:W1:Y:S01]  /*5660*/  LDC.64 R54, c[0x0][0x8b0] ;  /* 0x00022c00ff367b82 */ /* 0x000e620000000a00 */
[----:B---3--:R-:W-:Y:S01]  /*5670*/  IMAD.IADD R33, R0, 0x1, R33 ;  /* 0x0000000100217824 */ /* 0x008fe200078e0221 */
[----:B------:R-:W-:-:S06]  /*5680*/  P2R R0, PR, RZ, 0x1 ;  /* 0x00000001ff007803 */ /* 0x000fcc0000000000 */
[----:B------:R-:W3:Y:S08]  /*5690*/  LDC.64 R52, c[0x0][0x8a8] ;  /* 0x00022a00ff347b82 */ /* 0x000ef00000000a00 */
[----:B--2-4-:R-:W1:Y:S02]  /*56a0*/  LDC R62, c[0x0][0x374] ;  /* 0x0000dd00ff3e7b82 */ /* 0x014e640000000800 */
.L_x_128:
[----:B------:R-:W-:Y:S02]  /*56b0*/  LEA R0, R78, UR48, 0x3 ;  /* 0x000000304e007c11 */ /* 0x000fe4000f8e18ff */
[----:B------:R-:W-:Y:S02]  /*56c0*/  SHF.L.U32 R3, R72, 0x1f, RZ ;  /* 0x0000001f48037819 */ /* 0x000fe400000006ff */
[----:B------:R-:W-:Y:S02]  /*56d0*/  LEA R16, R78, UR48, 0x4 ;  /* 0x000000304e107c11 */ /* 0x000fe4000f8e20ff */
[----:B------:R-:W2:Y:S02]  /*56e0*/  SYNCS.PHASECHK.TRANS64.TRYWAIT P0, [R0+URZ+0x80], R3 ;  /* 0x00008003000075a7 */ /* 0x000ea400080011ff */
[----:B-12---:R-:W-:Y:S05]  /*56f0*/  @!P0 BRA `(.L_x_98) ;  /* 0x0000002c00048947 */ /* 0x006fea0003800000 */
.L_x_173:
[----:B------:R-:W4:Y:S01]  /*5700*/  LDC.64 R12, c[0x0][0xb10] ;  /* 0x0002c400ff0c7b82 */ /* 0x000f220000000a00 */
[----:B------:R-:W3:Y:S01]  /*5710*/  LDS.128 R16, [R16+0x110] ;  /* 0x0001100010107984 */ /* 0x000ee20000000c00 */
[----:B-1----:R-:W-:Y:S01]  /*5720*/  ISETP.NE.AND P1, PT, R27, 0x1, PT ;  /* 0x000000011b00780c */ /* 0x002fe20003f25270 */
[----:B--2---:R-:W-:Y:S01]  /*5730*/  VIADD R0, R0, 0x90 ;  /* 0x0000009000007836 */ /* 0x004fe20000000000 */
[----:B------:R-:W-:Y:S04]  /*5740*/  ISETP.GE.AND P0, PT, R26, 0x1, PT ;  /* 0x000000011a00780c */ /* 0x000fe80003f06270 */
[----:B------:R-:W1:Y:S01]  /*5750*/  LDC.64 R10, c[0x0][0xb18] ;  /* 0x0002c600ff0a7b82 */ /* 0x000e620000000a00 */
[----:B------:R-:W-:Y:S01]  /*5760*/  PRMT R0, RZ, 0x654, R0 ;  /* 0x00000654ff007816 */ /* 0x000fe20000000000 */
[----:B------:R-:W-:Y:S01]  /*5770*/  @!PT LDS RZ, [RZ] ;  /* 0x00000000fffff984 */ /* 0x000fe20000000800 */
[----:B------:R-:W-:Y:S01]  /*5780*/  @!PT LDS RZ, [RZ] ;  /* 0x00000000fffff984 */ /* 0x000fe20000000800 */
[----:B------:R-:W-:Y:S01]  /*5790*/  @!PT LDS RZ, [RZ] ;  /* 0x00000000fffff984 */ /* 0x000fe20000000800 */
[----:B------:R-:W-:Y:S01]  /*57a0*/  @!PT LDS RZ, [RZ] ;  /* 0x00000000fffff984 */ /* 0x000fe20000000800 */
[----:B------:R2:W-:Y:S06]  /*57b0*/  MEMBAR.ALL.CTA ;  /* 0x0000000000007992 */ /* 0x0005ec0000008000 */
[----:B--2---:R-:W2:Y:S01]  /*57c0*/  FENCE.VIEW.ASYNC.S ;  /* 0x00000000000073c6 */ /* 0x004ea20000000000 */
[----:B------:R-:W1:Y:S08]  /*57d0*/  @!P1 LDC R14, c[0x0][0xb20] ;  /* 0x0002c800ff0e9b82 */ /* 0x000e700000000800 */
[----:B------:R-:W1:Y:S01]  /*57e0*/  @!P1 LDC R9, c[0x0][0xb0c] ;  /* 0x0002c300ff099b82 */ /* 0x000e620000000800 */
[----:B--2---:R2:W-:Y:S01]  /*57f0*/  SYNCS.ARRIVE.TRANS64.RED.A1T0 RZ, [R0+URZ], RZ ;  /* 0x000000ff00ff79a7 */ /* 0x0045e200081004ff */
[----:B---3--:R-:W-:Y:S04]  /*5800*/  LOP3.LUT P4, RZ, R18, 0x1, RZ, 0xc0, !PT ;  /* 0x0000000112ff7812 */ /* 0x008fe8000788c0ff */
[----:B------:R-:W-:Y:S09]  /*5810*/  P2R R75, PR, RZ, 0x10 ;  /* 0x00000010ff4b7803 */ /* 0x000ff20000000000 */
[----:B------:R-:W-:Y:S02]  /*5820*/  @P4 MOV R31, R16 ;  /* 0x00000010001f4202 */ /* 0x000fe40000000f00 */
[----:B------:R-:W-:Y:S01]  /*5830*/  @P4 LOP3.LUT R29, R17, 0xffff, RZ, 0xc0, !PT ;  /* 0x0000ffff111d4812 */ /* 0x000fe200078ec0ff */
[----:B--2-4-:R-:W-:Y:S06]  /*5840*/  @!P0 BRA `(.L_x_99) ;  /* 0x0000000000a48947 */ /* 0x014fec0003800000 */
[----:B------:R-:W-:Y:S01]  /*5850*/  IMAD.HI.U32 R36, R62, R25, RZ ;  /* 0x000000193e247227 */ /* 0x000fe200078e00ff */
[----:B------:R-:W-:Y:S02]  /*5860*/  ISETP.NE.AND P0, PT, R24, 0x1, PT ;  /* 0x000000011800780c */ /* 0x000fe40003f05270 */
[----:B------:R-:W-:Y:S01]  /*5870*/  ISETP.NE.AND P2, PT, R26, 0x1, PT ;  /* 0x000000011a00780c */ /* 0x000fe20003f45270 */
[-C--:B------:R-:W-:Y:S01]  /*5880*/  IMAD.HI.U32 R34, R63, R56.reuse, RZ ;  /* 0x000000383f227227 */ /* 0x080fe200078e00ff */
[----:B------:R-:W-:Y:S02]  /*5890*/  SHF.R.U32.HI R37, RZ, R61, R36 ;  /* 0x0000003dff257219 */ /* 0x000fe40000011624 */
[----:B------:R-:W-:Y:S01]  /*58a0*/  ISETP.NE.AND P3, PT, R28, 0x1, PT ;  /* 0x000000011c00780c */ /* 0x000fe20003f65270 */
[----:B------:R-:W-:Y:S01]  /*58b0*/  IMAD.HI.U32 R40, R29, R25, RZ ;  /* 0x000000191d287227 */ /* 0x000fe200078e00ff */
[----:B------:R-:W-:Y:S02]  /*58c0*/  SHF.R.U32.HI R34, RZ, R57, R34 ;  /* 0x00000039ff227219 */ /* 0x000fe40000011622 */
[----:B------:R-:W-:Y:S01]  /*58d0*/  SEL R3, R62, R37, !P0 ;  /* 0x000000253e037207 */ /* 0x000fe20004000000 */
[----:B------:R-:W-:Y:S01]  /*58e0*/  IMAD.HI.U32 R38, R31, R56, RZ ;  /* 0x000000381f267227 */ /* 0x000fe200078e00ff */
[----:B------:R-:W-:Y:S03]  /*58f0*/  SEL R7, R63, R34, !P3 ;  /* 0x000000223f077207 */ /* 0x000fe60005800000 */
[-C--:B------:R-:W-:Y:S01]  /*5900*/  IMAD.HI.U32 R34, R3, R22.reuse, RZ ;  /* 0x0000001603227227 */ /* 0x080fe200078e00ff */
[----:B------:R-:W-:Y:S03]  /*5910*/  SHF.R.U32.HI R38, RZ, R57, R38 ;  /* 0x00000039ff267219 */ /* 0x000fe60000011626 */
[----:B------:R-:W-:Y:S01]  /*5920*/  IMAD.HI.U32 R36, R7, R22, RZ ;  /* 0x0000001607247227 */ /* 0x000fe200078e00ff */
[----:B------:R-:W-:Y:S02]  /*5930*/  @P2 SHF.R.U32.HI R3, RZ, R23, R34 ;  /* 0x00000017ff032219 */ /* 0x000fe40000011622 */
[----:B------:R-:W-:Y:S02]  /*5940*/  SHF.R.U32.HI R34, RZ, R61, R40 ;  /* 0x0000003dff227219 */ /* 0x000fe40000011628 */
[----:B------:R-:W-:Y:S01]  /*5950*/  @P2 SHF.R.U32.HI R7, RZ, R23, R36 ;  /* 0x00000017ff072219 */ /* 0x000fe20000011624 */
[C---:B------:R-:W-:Y:S01]  /*5960*/  IMAD R2, R26.reuse, R3, RZ ;  /* 0x000000031a027224 */ /* 0x040fe200078e02ff */
[----:B------:R-:W-:Y:S02]  /*5970*/  SEL R5, R29, R34, !P0 ;  /* 0x000000221d057207 */ /* 0x000fe40004000000 */
[----:B------:R-:W-:Y:S01]  /*5980*/  SEL R3, R31, R38, !P3 ;  /* 0x000000261f037207 */ /* 0x000fe20005800000 */
[----:B------:R-:W-:Y:S01]  /*5990*/  IMAD R4, R26, R7, RZ ;  /* 0x000000071a047224 */ /* 0x000fe200078e02ff */
[C---:B------:R-:W-:Y:S01]  /*59a0*/  ISETP.GE.AND P0, PT, R5.reuse, R2, PT ;  /* 0x000000020500720c */ /* 0x040fe20003f06270 */
[----:B------:R-:W-:Y:S03]  /*59b0*/  IMAD.HI.U32 R6, R5, R22, RZ ;  /* 0x0000001605067227 */ /* 0x000fe600078e00ff */
[----:B------:R-:W-:Y:S01]  /*59c0*/  ISETP.GE.OR P0, PT, R3, R4, P0 ;  /* 0x000000040300720c */ /* 0x000fe20000706670 */
[----:B------:R-:W-:Y:S01]  /*59d0*/  IMAD.MOV R4, RZ, RZ, -R3 ;  /* 0x000000ffff047224 */ /* 0x000fe200078e0a03 */
[-C--:B------:R-:W-:Y:S03]  /*59e0*/  SHF.R.U32.HI R6, RZ, R23.reuse, R6 ;  /* 0x00000017ff067219 */ /* 0x080fe60000011606 */
[----:B------:R-:W-:Y:S01]  /*59f0*/  IMAD R31, R28, R4, R31 ;  /* 0x000000041c1f7224 */ /* 0x000fe200078e021f */
[----:B------:R-:W-:Y:S05]  /*5a00*/  SEL R15, R5, R6, !P2 ;  /* 0x00000006050f7207 */ /* 0x000fea0005000000 */
[----:B------:R-:W-:Y:S02]  /*5a10*/  IMAD.MOV R6, RZ, RZ, -R15 ;  /* 0x000000ffff067224 */ /* 0x000fe400078e0a0f */
[C---:B------:R-:W-:Y:S04]  /*5a20*/  @!P0 IMAD.HI.U32 R2, R3.reuse, R22, RZ ;  /* 0x0000001603028227 */ /* 0x040fe800078e00ff */
[----:B------:R-:W-:Y:S01]  /*5a30*/  IMAD R6, R26, R6, R5 ;  /* 0x000000061a067224 */ /* 0x000fe200078e0205 */
[----:B------:R-:W-:Y:S04]  /*5a40*/  @!P0 SHF.R.U32.HI R2, RZ, R23, R2 ;  /* 0x00000017ff028219 */ /* 0x000fe80000011602 */
[----:B------:R-:W-:Y:S02]  /*5a50*/  @!P0 SEL R0, R3, R2, !P2 ;  /* 0x0000000203008207 */ /* 0x000fe40005000000 */
[----:B------:R-:W-:Y:S02]  /*5a60*/  IADD3 R2, PT, PT, -R5, RZ, RZ ;  /* 0x000000ff05027210 */ /* 0x000fe40007ffe1ff */
[----:B------:R-:W-:Y:S01]  /*5a70*/  @!P0 IADD3 R8, PT, PT, R15, -R0, RZ ;  /* 0x800000000f088210 */ /* 0x000fe20007ffe0ff */
[----:B------:R-:W-:Y:S02]  /*5a80*/  @!P0 IMAD R0, R7, R6, R0 ;  /* 0x0000000607008224 */ /* 0x000fe400078e0200 */
[----:B------:R-:W-:Y:S02]  /*5a90*/  IMAD R29, R24, R2, R29 ;  /* 0x00000002181d7224 */ /* 0x000fe400078e021d */
[----:B------:R-:W-:Y:S02]  /*5aa0*/  @!P0 IMAD R5, R8, R26, R3 ;  /* 0x0000001a08058224 */ /* 0x000fe400078e0203 */
[----:B------:R-:W-:Y:S04]  /*5ab0*/  @!P0 IMAD.MOV.U32 R3, RZ, RZ, R0 ;  /* 0x000000ffff038224 */ /* 0x000fe800078e0000 */
[----:B------:R-:W-:Y:S02]  /*5ac0*/  IMAD R31, R3, R28, R31 ;  /* 0x0000001c031f7224 */ /* 0x000fe400078e021f */
[----:B------:R-:W-:Y:S07]  /*5ad0*/  IMAD R29, R5, R24, R29 ;  /* 0x00000018051d7224 */ /* 0x000fee00078e021d */
.L_x_99:
[----:B-1----:R-:W-:Y:S01]  /*5ae0*/  @!P1 ISETP.NE.AND P0, PT, R10, 0x1, PT ;  /* 0x000000010a00980c */ /* 0x002fe20003f05270 */
[----:B------:R-:W-:Y:S01]  /*5af0*/  @!P1 IMAD.HI.U32 R0, R31, R12, RZ ;  /* 0x0000000c1f009227 */ /* 0x000fe200078e00ff */
[----:B------:R-:W-:Y:S01]  /*5b00*/  @!P1 ISETP.NE.AND P2, PT, R9, 0x1, PT ;  /* 0x000000010900980c */ /* 0x000fe20003f45270 */
[----:B------:R-:W-:Y:S01]  /*5b10*/  ULOP3.LUT UP0, URZ, UR52, 0x90, URZ, 0xc0, !UPT ;  /* 0x0000009034ff7892 */ /* 0x000fe2000f80c0ff */
[----:B------:R-:W-:Y:S01]  /*5b20*/  R2UR UR42, R21 ;  /* 0x00000000152a72ca */ /* 0x000fe200000e0000 */
[----:B------:R-:W-:Y:S01]  /*5b30*/  @!P1 IMAD.HI.U32 R3, R29, R11, RZ ;  /* 0x0000000b1d039227 */ /* 0x000fe200078e00ff */
[----:B------:R-:W-:Y:S02]  /*5b40*/  @!P1 SHF.R.U32.HI R0, RZ, R13, R0 ;  /* 0x0000000dff009219 */ /* 0x000fe40000011600 */
[----:B------:R-:W-:Y:S01]  /*5b50*/  R2UR UR41, R20 ;  /* 0x00000000142972ca */ /* 0x000fe200000e0000 */
[----:B------:R-:W-:Y:S01]  /*5b60*/  VIADD R78, R78, 0x1 ;  /* 0x000000014e4e7836 */ /* 0x000fe20000000000 */
[----:B------:R-:W-:Y:S02]  /*5b70*/  @!P1 SHF.R.U32.HI R2, RZ, R14, R3 ;  /* 0x0000000eff029219 */ /* 0x000fe40000011603 */
[----:B------:R-:W-:Y:S02]  /*5b80*/  @!P1 SEL R3, R31, R0, !P2 ;  /* 0x000000001f039207 */ /* 0x000fe40005000000 */
[----:B------:R-:W-:Y:S02]  /*5b90*/  @!P1 SEL R2, R29, R2, !P0 ;  /* 0x000000021d029207 */ /* 0x000fe40004000000 */
[----:B------:R-:W-:Y:S01]  /*5ba0*/  @P4 SHF.R.U32.HI R71, RZ, 0x10, R17 ;  /* 0x00000010ff474819 */ /* 0x000fe20000011611 */
[----:B------:R-:W-:Y:S02]  /*5bb0*/  USHF.L.U32 UR42, UR42, 0x6, URZ ;  /* 0x000000062a2a7899 */ /* 0x000fe400080006ff */
[----:B------:R-:W-:Y:S02]  /*5bc0*/  @!P1 IMAD.IADD R0, R2, 0x1, -R3 ;  /* 0x0000000102009824 */ /* 0x000fe400078e0a03 */
[----:B------:R-:W-:Y:S01]  /*5bd0*/  @!P1 IMAD.IADD R2, R3, 0x1, -R2 ;  /* 0x0000000103029824 */ /* 0x000fe200078e0a02 */
[----:B------:R-:W-:Y:S01]  /*5be0*/  USHF.L.U32 UR41, UR41, 0x6, URZ ;  /* 0x0000000629297899 */ /* 0x000fe200080006ff */
[----:B------:R-:W-:Y:S02]  /*5bf0*/  @!P1 IMAD R31, R0, R9, R31 ;  /* 0x00000009001f9224 */ /* 0x000fe400078e021f */
[----:B------:R-:W-:Y:S01]  /*5c00*/  @!P1 IMAD R29, R2, R10, R29 ;  /* 0x0000000a021d9224 */ /* 0x000fe200078e021d */
[----:B------:R-:W-:Y:S08]  /*5c10*/  BRA.U !UP0, `(.L_x_100) ;  /* 0x00000001087c7547 */ /* 0x000ff0000b800000 */
[----:B------:R-:W1:Y:S01]  /*5c20*/  LDCU.64 UR8, c[0x4][0x80] ;  /* 0x01001000ff0877ac */ /* 0x000e620008000a00 */
[----:B------:R-:W-:Y:S01]  /*5c30*/  MOV R2, 0x0 ;  /* 0x0000000000027802 */ /* 0x000fe20000000f00 */
[----:B------:R-:W-:Y:S02]  /*5c40*/  HFMA2 R12, -RZ, RZ, 0, 5.9604644775390625e-08 ;  /* 0x00000001ff0c7431 */ /* 0x000fe400000001ff */
[----:B------:R-:W-:Y:S01]  /*5c50*/  IMAD.MOV.U32 R8, RZ, RZ, 0x70 ;  /* 0x00000070ff087424 */ /* 0x000fe200078e00ff */
[----:B------:R2:W3:Y:S01]  /*5c60*/  LDC.64 R14, c[0x4][R2] ;  /* 0x01000000020e7b82 */ /* 0x0004e20000000a00 */
[----:B------:R-:W4:Y:S01]  /*5c70*/  LDCU.64 UR6, c[0x4][0x88] ;  /* 0x01001100ff0677ac */ /* 0x000f220008000a00 */
[----:B------:R-:W-:Y:S01]  /*5c80*/  IMAD.MOV.U32 R13, RZ, RZ, RZ ;  /* 0x000000ffff0d7224 */ /* 0x000fe200078e00ff */
[----:B------:R-:W2:Y:S01]  /*5c90*/  LDCU.64 UR4, c[0x4][0x8] ;  /* 0x01000100ff0477ac */ /* 0x000ea20008000a00 */
[----:B-1----:R-:W-:Y:S01]  /*5ca0*/  MOV R5, UR9 ;  /* 0x0000000900057c02 */ /* 0x002fe20008000f00 */
[----:B------:R-:W-:Y:S01]  /*5cb0*/  IMAD.U32 R4, RZ, RZ, UR8 ;  /* 0x00000008ff047e24 */ /* 0x000fe2000f8e00ff */
[----:B----4-:R-:W-:Y:S01]  /*5cc0*/  MOV R7, UR7 ;  /* 0x0000000700077c02 */ /* 0x010fe20008000f00 */
[----:B------:R-:W-:Y:S01]  /*5cd0*/  IMAD.U32 R6, RZ, RZ, UR6 ;  /* 0x00000006ff067e24 */ /* 0x000fe2000f8e00ff */
[----:B--2---:R-:W-:Y:S01]  /*5ce0*/  MOV R11, UR5 ;  /* 0x00000005000b7c02 */ /* 0x004fe20008000f00 */
[----:B------:R-:W-:Y:S02]  /*5cf0*/  IMAD.U32 R10, RZ, RZ, UR4 ;  /* 0x00000004ff0a7e24 */ /* 0x000fe4000f8e00ff */
[----:B------:R-:W-:Y:S07]  /*5d00*/  LEPC R20, `(.L_x_101) ;  /* 0x000000001014794e */ /* 0x000fee0000000000 */
[----:B---3-5:R-:W-:Y:S05]  /*5d10*/  CALL.ABS.NOINC R14 ;  /* 0x000000000e007343 */ /* 0x028fea0003c00000 */
.L_x_101:
[----:B------:R-:W1:Y:S01]  /*5d20*/  LDCU.64 UR8, c[0x4][0x80] ;  /* 0x01001000ff0877ac */ /* 0x000e620008000a00 */
[----:B------:R-:W2:Y:S01]  /*5d30*/  LDC.64 R2, c[0x4][R2] ;  /* 0x0100000002027b82 */ /* 0x000ea20000000a00 */
[----:B------:R-:W-:Y:S02]  /*5d40*/  HFMA2 R12, -RZ, RZ, 0, 5.9604644775390625e-08 ;  /* 0x00000001ff0c7431 */ /* 0x000fe400000001ff */
[----:B------:R-:W-:Y:S02]  /*5d50*/  IMAD.MOV.U32 R8, RZ, RZ, 0x70 ;  /* 0x00000070ff087424 */ /* 0x000fe400078e00ff */
[----:B------:R-:W-:Y:S01]  /*5d60*/  IMAD.MOV.U32 R13, RZ, RZ, RZ ;  /* 0x000000ffff0d7224 */ /* 0x000fe200078e00ff */
[----:B------:R-:W3:Y:S01]  /*5d70*/  LDCU.64 UR6, c[0x4][0x88] ;  /* 0x01001100ff0677ac */ /* 0x000ee20008000a00 */
[----:B------:R-:W4:Y:S01]  /*5d80*/  LDCU.64 UR4, c[0x4][0x8] ;  /* 0x01000100ff0477ac */ /* 0x000f220008000a00 */
[----:B-1----:R-:W-:Y:S02]  /*5d90*/  MOV R4, UR8 ;  /* 0x0000000800047c02 */ /* 0x002fe40008000f00 */
[----:B------:R-:W-:Y:S02]  /*5da0*/  MOV R5, UR9 ;  /* 0x0000000900057c02 */ /* 0x000fe40008000f00 */
[----:B---3--:R-:W-:Y:S01]  /*5db0*/  MOV R7, UR7 ;  /* 0x0000000700077c02 */ /* 0x008fe20008000f00 */
[----:B------:R-:W-:Y:S01]  /*5dc0*/  IMAD.U32 R6, RZ, RZ, UR6 ;  /* 0x00000006ff067e24 */ /* 0x000fe2000f8e00ff */
[----:B----4-:R-:W-:Y:S01]  /*5dd0*/  MOV R11, UR5 ;  /* 0x00000005000b7c02 */ /* 0x010fe20008000f00 */
[----:B------:R-:W-:Y:S02]  /*5de0*/  IMAD.U32 R10, RZ, RZ, UR4 ;  /* 0x00000004ff0a7e24 */ /* 0x000fe4000f8e00ff */
[----:B------:R-:W-:Y:S07]  /*5df0*/  LEPC R20, `(.L_x_100) ;  /* 0x000000001014794e */ /* 0x000fee0000000000 */
[----:B--2---:R-:W-:Y:S05]  /*5e00*/  CALL.ABS.NOINC R2 ;  /* 0x0000000002007343 */ /* 0x004fea0003c00000 */
.L_x_100:
[----:B------:R-:W-:Y:S01]  /*5e10*/  ISETP.NE.U32.AND P4, PT, R54, RZ, PT ;  /* 0x000000ff3600720c */ /* 0x000fe20003f85070 */
[----:B------:R-:W-:Y:S01]  /*5e20*/  UISETP.NE.AND UP2, UPT, UR53, URZ, UPT ;  /* 0x000000ff3500728c */ /* 0x000fe2000bf45270 */
[----:B------:R-:W-:Y:S01]  /*5e30*/  ISETP.NE.U32.AND P2, PT, RZ, UR38, PT ;  /* 0x00000026ff007c0c */ /* 0x000fe2000bf45070 */
[----:B------:R-:W-:Y:S01]  /*5e40*/  UISETP.NE.U32.AND UP1, UPT, UR44, URZ, UPT ;  /* 0x000000ff2c00728c */ /* 0x000fe2000bf25070 */
[----:B------:R-:W-:Y:S01]  /*5e50*/  ISETP.NE.AND.EX P4, PT, R55, RZ, PT, P4 ;  /* 0x000000ff3700720c */ /* 0x000fe20003f85340 */
[----:B------:R-:W-:Y:S01]  /*5e60*/  UPLOP3.LUT UP0, UPT, UPT, UPT, UPT, 0x40, 0x4 ;  /* 0x000000000004789c */ /* 0x000fe20003f0e870 */
[----:B------:R-:W-:Y:S01]  /*5e70*/  ISETP.NE.AND.EX P2, PT, RZ, UR39, PT, P2 ;  /* 0x00000027ff007c0c */ /* 0x000fe2000bf45320 */
[----:B------:R-:W-:Y:S01]  /*5e80*/  UISETP.NE.AND.EX UP1, UPT, UR45, URZ, UPT, UP1 ;  /* 0x000000ff2d00728c */ /* 0x000fe2000bf25310 */
[----:B------:R-:W-:Y:S04]  /*5e90*/  PLOP3.LUT P1, PT, PT, PT, UP2, 0x80, 0x8 ;  /* 0x000000000008781c */ /* 0x000fe80003f2f028 */
[----:B------:R-:W-:Y:S06]  /*5ea0*/  @UP2 UPLOP3.LUT UP0, UPT, UPT, UPT, UP1, 0x80, 0x8 ;  /* 0x000000000008289c */ /* 0x000fec0003f0f010 */
[----:B------:R-:W-:Y:S01]  /*5eb0*/  PLOP3.LUT P0, PT, PT, PT, UP0, 0x80, 0x8 ;  /* 0x000000000008781c */ /* 0x000fe20003f0f008 */
[----:B------:R-:W-:Y:S01]  /*5ec0*/  @!UPT UIADD3 URZ, UPT, UPT, URZ, URZ, URZ ;  /* 0x000000fffffff290 */ /* 0x000fe2000fffe0ff */
[----:B------:R-:W-:Y:S11]  /*5ed0*/  BRA.U !UP1, `(.L_x_102) ;  /* 0x0000000109387547 */ /* 0x000ff6000b800000 */
[----:B------:R-:W-:Y:S01]  /*5ee0*/  UISETP.NE.U32.AND UP0, UPT, UR38, URZ, UPT ;  /* 0x000000ff2600728c */ /* 0x000fe2000bf05070 */
[----:B------:R-:W-:Y:S02]  /*5ef0*/  HFMA2 R0, -RZ, RZ, 0, 5.9604644775390625e-08 ;  /* 0x00000001ff007431 */ /* 0x000fe400000001ff */
[----:B------:R-:W-:Y:S01]  /*5f00*/  IMAD.MOV.U32 R59, RZ, RZ, 0x1 ;  /* 0x00000001ff3b7424 */ /* 0x000fe200078e00ff */
[----:B------:R-:W-:Y:S06]  /*5f10*/  UISETP.NE.AND.EX UP0, UPT, UR39, URZ, UPT, UP0 ;  /* 0x000000ff2700728c */ /* 0x000fec000bf05300 */
[----:B------:R-:W-:Y:S05]  /*5f20*/  PLOP3.LUT P3, PT, PT, PT, UP0, 0x80, 0x8 ;  /* 0x000000000008781c */ /* 0x000fea0003f6f008 */
[----:B------:R-:W1:Y:S01]  /*5f30*/  @UP0 LDCU.64 UR6, c[0x0][0x888] ;  /* 0x00011100ff0607ac */ /* 0x000e620008000a00 */
[----:B------:R-:W-:Y:S07]  /*5f40*/  @UP0 UIMAD UR4, UR36, UR44, URZ ;  /* 0x0000002c240402a4 */ /* 0x000fee000f8e02ff */
[----:B------:R-:W-:Y:S01]  /*5f50*/  @!P3 PRMT R59, R0, 0x7610, R59 ;  /* 0x00007610003bb816 */ /* 0x000fe2000000003b */
[----:B-1----:R-:W-:Y:S03]  /*5f60*/  @UP0 UIMAD.WIDE UR6, UR4, 0x4, UR6 ;  /* 0x00000004040608a5 */ /* 0x002fe6000f8e0206 */
[----:B------:R-:W1:Y:S03]  /*5f70*/  @!UP0 LDCU UR4, c[0x0][0x880] ;  /* 0x00011000ff0487ac */ /* 0x000e660008000800 */
[----:B------:R-:W-:Y:S01]  /*5f80*/  IMAD.U32 R2, RZ, RZ, UR6 ;  /* 0x00000006ff027e24 */ /* 0x000fe2000f8e00ff */
[----:B------:R-:W-:Y:S05]  /*5f90*/  MOV R3, UR7 ;  /* 0x0000000700037c02 */ /* 0x000fea0008000f00 */
[----:B-----5:R2:W5:Y:S02]  /*5fa0*/  @P3 LDG.E R35, desc[UR46][R2.64] ;  /* 0x0000002e02233981 */ /* 0x020564000c1e1900 */
[----:B-12---:R-:W-:Y:S02]  /*5fb0*/  @!P3 IMAD.U32 R35, RZ, RZ, UR4 ;  /* 0x00000004ff23be24 */ /* 0x006fe4000f8e00ff */
.L_x_102:
[----:B------:R-:W-:Y:S05]  /*5fc0*/  @!P4 BRA `(.L_x_103) ;  /* 0x000000000020c947 */ /* 0x000fea0003800000 */
[----:B------:R-:W-:Y:S04]  /*5fd0*/  ISETP.NE.U32.AND P3, PT, R52, RZ, PT ;  /* 0x000000ff3400720c */ /* 0x000fe80003f65070 */
[----:B------:R-:W-:Y:S11]  /*5fe0*/  ISETP.NE.AND.EX P3, PT, R53, RZ, PT, P3 ;  /* 0x000000ff3500720c */ /* 0x000ff60003f65330 */
[----:B------:R-:W-:Y:S02]  /*5ff0*/  @!UPT UIADD3 URZ, UPT, UPT, URZ, URZ, URZ ;  /* 0x000000fffffff290 */ /* 0x000fe4000fffe0ff */
[----:B------:R-:W1:Y:S01]  /*6000*/  @P3 LDC.64 R2, c[0x0][0x8a8] ;  /* 0x00022a00ff023b82 */ /* 0x000e620000000a00 */
[----:B------:R-:W-:Y:S04]  /*6010*/  @P3 IMAD R0, R54, UR36, RZ ;  /* 0x0000002436003c24 */ /* 0x000fe8000f8e02ff */
[----:B-1----:R-:W-:Y:S05]  /*6020*/  @P3 IMAD.WIDE R2, R0, 0x4, R2 ;  /* 0x0000000400023825 */ /* 0x002fea00078e0202 */
[----:B-----5:R1:W5:Y:S02]  /*6030*/  @P3 LDG.E R32, desc[UR46][R2.64] ;  /* 0x0000002e02203981 */ /* 0x020364000c1e1900 */
[----:B-1----:R-:W2:Y:S02]  /*6040*/  @!P3 LDC R32, c[0x0][0x8a0] ;  /* 0x00022800ff20bb82 */ /* 0x002ea40000000800 */
.L_x_103:
[----:B-----5:R-:W-:Y:S01]  /*6050*/  FSETP.NEU.AND P3, PT, R35, RZ, PT ;  /* 0x000000ff2300720b */ /* 0x020fe20003f6d000 */
[----:B------:R-:W-:Y:S01]  /*6060*/  ULOP3.LUT UR4, UR51, 0x1, URZ, 0x3c, !UPT ;  /* 0x0000000133047892 */ /* 0x000fe2000f8e3cff */
[----:B------:R-:W-:Y:S01]  /*6070*/  SEL R5, RZ, 0xffffffff, P2 ;  /* 0xffffffffff057807 */ /* 0x000fe20001000000 */
[----:B------:R-:W-:Y:S01]  /*6080*/  IMAD.U32 R38, RZ, RZ, UR56 ;  /* 0x00000038ff267e24 */ /* 0x000fe2000f8e00ff */
[----:B------:R-:W-:Y:S01]  /*6090*/  @P1 LOP3.LUT P2, RZ, R59, 0xff, RZ, 0xc0, !PT ;  /* 0x000000ff3bff1812 */ /* 0x000fe2000784c0ff */
[----:B------:R-:W-:Y:S01]  /*60a0*/  IMAD.SHL.U32 R81, R68, 0x2, RZ ;  /* 0x0000000244517824 */ /* 0x000fe200078e00ff */
[----:B------:R-:W-:Y:S01]  /*60b0*/  @P1 SEL R2, RZ, 0xffffffff, P3 ;  /* 0xffffffffff021807 */ /* 0x000fe20001800000 */
[----:B------:R-:W-:Y:S01]  /*60c0*/  IMAD.U32 R83, RZ, RZ, UR4 ;  /* 0x00000004ff537e24 */ /* 0x000fe2000f8e00ff */
[----:B------:R-:W-:Y:S01]  /*60d0*/  LEA R76, R30, UR48, 0x3 ;  /* 0x000000301e4c7c11 */ /* 0x000fe2000f8e18ff */
[----:B------:R-:W-:Y:S01]  /*60e0*/  IMAD.SHL.U32 R38, R38, 0x1000, RZ ;  /* 0x0000100026267824 */ /* 0x000fe200078e00ff */
[----:B------:R-:W-:Y:S01]  /*60f0*/  @P0 SEL R2, R5, R2, !P2 ;  /* 0x0000000205020207 */ /* 0x000fe20005000000 */
[----:B------:R-:W-:Y:S01]  /*6100*/  BSSY B1, `(.L_x_104) ;  /* 0x0000035000017945 */ /* 0x000fe20003800000 */
[----:B------:R-:W-:Y:S01]  /*6110*/  SHF.L.U32 R3, R73, 0x1f, RZ ;  /* 0x0000001f49037819 */ /* 0x000fe200000006ff */
[----:B------:R-:W-:Y:S01]  /*6120*/  IMAD.MOV.U32 R82, RZ, RZ, 0x1 ;  /* 0x00000001ff527424 */ /* 0x000fe200078e00ff */
[----:B------:R-:W-:Y:S01]  /*6130*/  @P1 LOP3.LUT R2, R2, 0x1, RZ, 0xc0, !PT ;  /* 0x0000000102021812 */ /* 0x000fe200078ec0ff */
[----:B------:R-:W-:Y:S01]  /*6140*/  IMAD R34, R30, 0x20, R33 ;  /* 0x000000201e227824 */ /* 0x000fe200078e0221 */
[----:B------:R-:W-:Y:S01]  /*6150*/  PLOP3.LUT P2, PT, PT, PT, UP1, 0x80, 0x8 ;  /* 0x000000000008781c */ /* 0x000fe20003f4f018 */
[----:B------:R-:W-:Y:S01]  /*6160*/  IMAD.U32 R80, RZ, RZ, UR56 ;  /* 0x00000038ff507e24 */ /* 0x000fe2000f8e00ff */
[----:B------:R-:W-:Y:S01]  /*6170*/  ISETP.NE.U32.OR P5, PT, R2, 0x1, !P1 ;  /* 0x000000010200780c */ /* 0x000fe20004fa5470 */
[----:B------:R-:W-:Y:S01]  /*6180*/  IMAD.U32 R2, RZ, RZ, UR56 ;  /* 0x00000038ff027e24 */ /* 0x000fe2000f8e00ff */
[----:B------:R-:W-:Y:S02]  /*6190*/  CS2R R50, SRZ ;  /* 0x0000000000327805 */ /* 0x000fe4000001ff00 */
[----:B------:R-:W-:Y:S02]  /*61a0*/  CS2R R48, SRZ ;  /* 0x0000000000307805 */ /* 0x000fe4000001ff00 */
[----:B------:R-:W-:Y:S02]  /*61b0*/  P2R R79, PR, RZ, 0x20 ;  /* 0x00000020ff4f7803 */ /* 0x000fe40000000000 */
[----:B------:R-:W-:Y:S02]  /*61c0*/  CS2R R42, SRZ ;  /* 0x00000000002a7805 */ /* 0x000fe4000001ff00 */
[----:B------:R-:W-:Y:S02]  /*61d0*/  LEA R0, R2, UR48, 0x3 ;  /* 0x0000003002007c11 */ /* 0x000fe4000f8e18ff */
[----:B------:R-:W-:Y:S02]  /*61e0*/  CS2R R40, SRZ ;  /* 0x0000000000287805 */ /* 0x000fe4000001ff00 */
[----:B------:R-:W-:Y:S02]  /*61f0*/  SEL R2, RZ, 0xffffffff, P3 ;  /* 0xffffffffff027807 */ /* 0x000fe40001800000 */
[----:B------:R-:W-:Y:S02]  /*6200*/  LOP3.LUT P3, R77, R59, 0xff, RZ, 0xc0, !PT ;  /* 0x000000ff3b4d7812 */ /* 0x000fe4000786c0ff */
[----:B------:R-:W-:Y:S02]  /*6210*/  IADD3 R39, PT, PT, R38, UR48, R81 ;  /* 0x0000003026277c10 */ /* 0x000fe4000fffe051 */
[----:B------:R-:W-:Y:S02]  /*6220*/  @P5 SHF.L.U32 R7, R83, 0x1f, RZ ;  /* 0x0000001f53075819 */ /* 0x000fe400000006ff */
[----:B------:R-:W-:Y:S02]  /*6230*/  @P2 SEL R2, R5, R2, !P3 ;  /* 0x0000000205022207 */ /* 0x000fe40005800000 */
[----:B------:R-:W1:Y:S02]  /*6240*/  @P5 SYNCS.PHASECHK.TRANS64.TRYWAIT P1, [R0+URZ+0x40], R7 ;  /* 0x00004007000055a7 */ /* 0x000e6400080211ff */
[----:B------:R-:W-:Y:S04]  /*6250*/  LOP3.LUT R2, R2, 0x1, RZ, 0xc0, !PT ;  /* 0x0000000102027812 */ /* 0x000fe800078ec0ff */
[----:B------:R-:W-:Y:S04]  /*6260*/  ISETP.NE.U32.AND P4, PT, R2, 0x1, PT ;  /* 0x000000010200780c */ /* 0x000fe80003f85070 */
[----:B------:R-:W-:Y:S01]  /*6270*/  P2R R85, PR, RZ, 0x10 ;  /* 0x00000010ff557803 */ /* 0x000fe20000000000 */
[----:B------:R3:W4:Y:S01]  /*6280*/  SYNCS.PHASECHK.TRANS64.TRYWAIT P0, [R76+URZ+0xa0], R3 ;  /* 0x0000a0034c0075a7 */ /* 0x00072200080011ff */
[----:B-1----:R-:W-:Y:S01]  /*6290*/  @P5 SEL R82, RZ, 0x1, !P1 ;  /* 0x00000001ff525807 */ /* 0x002fe20004800000 */
[----:B---3--:R-:W-:Y:S06]  /*62a0*/  @!P5 BRA `(.L_x_105) ;  /* 0x000000000068d947 */ /* 0x008fec0003800000 */
[----:B------:R-:W-:Y:S01]  /*62b0*/  LOP3.LUT P5, RZ, R69, 0x40, RZ, 0xc0, !PT ;  /* 0x0000004045ff7812 */ /* 0x000fe200078ac0ff */
[C---:B------:R-:W-:Y:S01]  /*62c0*/  VIADD R4, R39.reuse, 0x200 ;  /* 0x0000020027047836 */ /* 0x040fe20000000000 */
[----:B------:R-:W-:Y:S01]  /*62d0*/  ISETP.NE.AND P2, PT, R82, RZ, PT ;  /* 0x000000ff5200720c */ /* 0x000fe20003f45270 */
[----:B------:R-:W-:Y:S01]  /*62e0*/  BSSY B0, `(.L_x_106) ;  /* 0x000000d000007945 */ /* 0x000fe20003800000 */
[----:B------:R-:W-:Y:S01]  /*62f0*/  PLOP3.LUT P1, PT, PT, PT, PT, 0x8, 0x80 ;  /* 0x000000000080781c */ /* 0x000fe20003f2e170 */
[----:B------:R-:W-:Y:S01]  /*6300*/  @P4 VIADD R2, R39, 0x210 ;  /* 0x0000021027024836 */ /* 0x000fe20000000000 */
[----:B------:R-:W-:Y:S02]  /*6310*/  @P4 PLOP3.LUT P1, PT, P5, PT, PT, 0x80, 0x8 ;  /* 0x000000000008481c */ /* 0x000fe40002f2f070 */
[----:B------:R-:W-:Y:S02]  /*6320*/  CS2R R50, SRZ ;  /* 0x0000000000327805 */ /* 0x000fe4000001ff00 */
[----:B------:R-:W-:Y:S02]  /*6330*/  CS2R R48, SRZ ;  /* 0x0000000000307805 */ /* 0x000fe4000001ff00 */
[----:B------:R-:W-:Y:S02]  /*6340*/  CS2R R42, SRZ ;  /* 0x00000000002a7805 */ /* 0x000fe4000001ff00 */
[----:B------:R-:W-:Y:S05]  /*6350*/  CS2R R40, SRZ ;  /* 0x0000000000287805 */ /* 0x000fea000001ff00 */
[----:B------:R-:W-:Y:S01]  /*6360*/  @P1 VIADD R2, R4, 0xfffffff0 ;  /* 0xfffffff004021836 */ /* 0x000fe20000000000 */
[----:B------:R-:W-:Y:S06]  /*6370*/  @P2 BRA `(.L_x_107) ;  /* 0x00000000000c2947 */ /* 0x000fec0003800000 */
[----:B------:R-:W-:Y:S04]  /*6380*/  SHF.L.U32 R5, R83, 0x1f, RZ ;  /* 0x0000001f53057819 */ /* 0x000fe800000006ff */
[----:B------:R-:W1:Y:S02]  /*6390*/  SYNCS.PHASECHK.TRANS64.TRYWAIT P1, [R0+URZ+0x40], R5 ;  /* 0x00004005000075a7 */ /* 0x000e6400080211ff */
[----:B-1----:R-:W-:Y:S05]  /*63a0*/  @!P1 BRA `(.L_x_108) ;  /* 0x0000001c00ec9947 */ /* 0x002fea0003800000 */
.L_x_107:
[----:B------:R-:W-:Y:S05]  /*63b0*/  BSYNC B0 ;  /* 0x0000000000007941 */ /* 0x000fea0003800000 */
.L_x_106:
[----:B------:R-:W-:Y:S01]  /*63c0*/  UIADD3 UR5, UPT, UPT, UR56, 0x1, URZ ;  /* 0x0000000138057890 */ /* 0x000fe2000fffe0ff */
[----:B------:R-:W-:Y:S03]  /*63d0*/  ISETP.NE.AND P1, PT, R85, RZ, PT ;  /* 0x000000ff5500720c */ /* 0x000fe60003f25270 */
[----:B------:R-:W-:Y:S04]  /*63e0*/  UISETP.NE.AND UP0, UPT, UR5, 0x3, UPT ;  /* 0x000000030500788c */ /* 0x000fe8000bf05270 */
[----:B------:R-:W-:Y:S02]  /*63f0*/  USEL UR4, URZ, 0x1, UP0 ;  /* 0x00000001ff047887 */ /* 0x000fe40008000000 */
[----:B------:R-:W-:Y:S04]  /*6400*/  USEL UR5, UR5, URZ, UP0 ;  /* 0x000000ff05057287 */ /* 0x000fe80008000000 */
[----:B------:R3:W1:Y:S01]  /*6410*/  @P1 LDS.128 R48, [R2] ;  /* 0x0000000002301984 */ /* 0x0006620000000c00 */
[----:B------:R-:W-:Y:S01]  /*6420*/  LOP3.LUT R83, R83, UR4, RZ, 0x3c, !PT ;  /* 0x0000000453537c12 */ /* 0x000fe2000f8e3cff */
[----:B------:R-:W-:Y:S02]  /*6430*/  IMAD.U32 R80, RZ, RZ, UR5 ;  /* 0x00000005ff507e24 */ /* 0x000fe4000f8e00ff */
[----:B------:R3:W1:Y:S04]  /*6440*/  @P1 LDS.128 R40, [R39+0x200] ;  /* 0x0002000027281984 */ /* 0x0006680000000c00 */
.L_x_105:
[----:B------:R-:W-:Y:S05]  /*6450*/  BSYNC B1 ;  /* 0x0000000000017941 */ /* 0x000fea0003800000 */
.L_x_104:
[----:B-1----:R-:W-:Y:S04]  /*6460*/  SHF.R.U32.HI R5, RZ, 0x15, R34 ;  /* 0x00000015ff057819 */ /* 0x002fe80000011622 */
[----:B------:R-:W-:Y:S01]  /*6470*/  LOP3.LUT P1, RZ, R5, 0x3, R70, 0x48, !PT ;  /* 0x0000000305ff7812 */ /* 0x000fe20007824846 */
[----:B------:R-:W-:Y:S01]  /*6480*/  @!UPT UIADD3 URZ, UPT, UPT, URZ, URZ, URZ ;  /* 0x000000fffffff290 */ /* 0x000fe2000fffe0ff */
[----:B----4-:R-:W-:Y:S11]  /*6490*/  @P0 BRA `(.L_x_109) ;  /* 0x0000000000080947 */ /* 0x010ff60003800000 */
[----:B------:R-:W1:Y:S02]  /*64a0*/  SYNCS.PHASECHK.TRANS64.TRYWAIT P0, [R76+URZ+0xa0], R3 ;  /* 0x0000a0034c0075a7 */ /* 0x000e6400080011ff */
[----:B-1----:R-:W-:Y:S05]  /*64b0*/  @!P0 BRA `(.L_x_110) ;  /* 0x0000001c00bc8947 */ /* 0x002fea0003800000 */
.L_x_109:
[----:B------:R-:W-:Y:S05]  /*64c0*/  @!P1 BRA `(.L_x_111) ;  /* 0x0000000000409947 */ /* 0x000fea0003800000 */
[----:B------:R-:W4:Y:S01]  /*64d0*/  LDCU.64 UR8, c[0x4][0x70] ;  /* 0x01000e00ff0877ac */ /* 0x000f220008000a00 */
[----:B-1----:R-:W-:Y:S01]  /*64e0*/  MOV R3, 0x0 ;  /* 0x0000000000037802 */ /* 0x002fe20000000f00 */
[----:B------:R-:W-:Y:S02]  /*64f0*/  HFMA2 R12, -RZ, RZ, 0, 5.9604644775390625e-08 ;  /* 0x00000001ff0c7431 */ /* 0x000fe400000001ff */
[----:B------:R-:W-:Y:S02]  /*6500*/  IMAD.MOV.U32 R8, RZ, RZ, 0x192 ;  /* 0x00000192ff087424 */ /* 0x000fe400078e00ff */
[----:B------:R-:W-:Y:S01]  /*6510*/  IMAD.MOV.U32 R13, RZ, RZ, RZ ;  /* 0x000000ffff0d7224 */ /* 0x000fe200078e00ff */
[----:B------:R-:W1:Y:S01]  /*6520*/  LDCU.64 UR6, c[0x4][0x78] ;  /* 0x01000f00ff0677ac */ /* 0x000e620008000a00 */
[----:B---3--:R-:W3:Y:S01]  /*6530*/  LDC.64 R2, c[0x4][R3] ;  /* 0x0100000003027b82 */ /* 0x008ee20000000a00 */
[----:B------:R-:W5:Y:S01]  /*6540*/  LDCU.64 UR4, c[0x4][0x10] ;  /* 0x01000200ff0477ac */ /* 0x000f620008000a00 */
[----:B----4-:R-:W-:Y:S01]  /*6550*/  MOV R5, UR9 ;  /* 0x0000000900057c02 */ /* 0x010fe20008000f00 */
[----:B------:R-:W-:Y:S01]  /*6560*/  IMAD.U32 R4, RZ, RZ, UR8 ;  /* 0x00000008ff047e24 */ /* 0x000fe2000f8e00ff */
[----:B-1----:R-:W-:Y:S01]  /*6570*/  MOV R7, UR7 ;  /* 0x0000000700077c02 */ /* 0x002fe20008000f00 */
[----:B------:R-:W-:Y:S01]  /*6580*/  IMAD.U32 R6, RZ, RZ, UR6 ;  /* 0x00000006ff067e24 */ /* 0x000fe2000f8e00ff */
[----:B-----5:R-:W-:Y:S01]  /*6590*/  MOV R11, UR5 ;  /* 0x00000005000b7c02 */ /* 0x020fe20008000f00 */
[----:B------:R-:W-:Y:S02]  /*65a0*/  IMAD.U32 R10, RZ, RZ, UR4 ;  /* 0x00000004ff0a7e24 */ /* 0x000fe4000f8e00ff */
[----:B------:R-:W-:Y:S07]  /*65b0*/  LEPC R20, `(.L_x_111) ;  /* 0x000000001014794e */ /* 0x000fee0000000000 */
[----:B--23--:R-:W-:Y:S05]  /*65c0*/  CALL.ABS.NOINC R2 ;  /* 0x0000000002007343 */ /* 0x00cfea0003c00000 */
.L_x_111:
[----:B------:R-:W-:Y:S01]  /*65d0*/  SHF.L.U32 R20, R40, 0x10, RZ ;  /* 0x0000001028147819 */ /* 0x000fe200000006ff */
[----:B------:R-:W-:Y:S05]  /*65e0*/  WARPSYNC.ALL ;  /* 0x0000000000007948 */ /* 0x000fea0003800000 */
[----:B------:R-:W-:Y:S01]  /*65f0*/  R2UR UR4, R34 ;  /* 0x00000000220472ca */ /* 0x000fe200000e0000 */
[----:B------:R-:W-:Y:S01]  /*6600*/  BSSY.RECONVERGENT B0, `(.L_x_112) ;  /* 0x0000055000007945 */ /* 0x000fe20003800200 */
[----:B------:R-:W-:Y:S02]  /*6610*/  LOP3.LUT R21, R40, 0xffff0000, RZ, 0xc0, !PT ;  /* 0xffff000028157812 */ /* 0x000fe400078ec0ff */
[----:B------:R-:W-:Y:S02]  /*6620*/  LOP3.LUT R36, R41, 0xffff0000, RZ, 0xc0, !PT ;  /* 0xffff000029247812 */ /* 0x000fe400078ec0ff */
[----:B------:R-:W-:Y:S02]  /*6630*/  SHF.L.U32 R37, R43, 0x10, RZ ;  /* 0x000000102b257819 */ /* 0x000fe400000006ff */
[----:B------:R-:W-:Y:S02]  /*6640*/  MOV R84, 0x10 ;  /* 0x0000001000547802 */ /* 0x000fe40000000f00 */
[----:B------:R-:W-:Y:S02]  /*6650*/  LOP3.LUT P6, RZ, R69, 0x40, RZ, 0xc0, !PT ;  /* 0x0000004045ff7812 */ /* 0x000fe400078cc0ff */
[----:B------:R-:W-:Y:S01]  /*6660*/  ISETP.NE.AND P0, PT, R74, RZ, PT ;  /* 0x000000ff4a00720c */ /* 0x000fe20003f05270 */
[----:B------:R-:W2:Y:S01]  /*6670*/  LDTM.x16 R4, tmem[UR4] ;  /* 0x00000004000479ee */ /* 0x000ea20008240000 */
[----:B------:R-:W-:Y:S04]  /*6680*/  SEL R84, R84, 0xfffffff0, !P6 ;  /* 0xfffffff054547807 */ /* 0x000fe80007000000 */
[----:B------:R-:W-:Y:S01]  /*6690*/  IADD3 R86, PT, PT, R39, R84, RZ ;  /* 0x0000005427567210 */ /* 0x000fe20007ffe0ff */
[C---:B--2---:R-:W-:Y:S01]  /*66a0*/  FMUL R0, R32.reuse, R4 ;  /* 0x0000000420007220 */ /* 0x044fe20000400000 */
[C---:B---3--:R-:W-:Y:S01]  /*66b0*/  FMUL R2, R32.reuse, R5 ;  /* 0x0000000520027220 */ /* 0x048fe20000400000 */
[C---:B-1----:R-:W-:Y:S01]  /*66c0*/  FMUL R3, R32.reuse, R6 ;  /* 0x0000000620037220 */ /* 0x042fe20000400000 */
[----:B------:R-:W-:Y:S01]  /*66d0*/  FMUL R7, R32, R7 ;  /* 0x0000000720077220 */ /* 0x000fe20000400000 */
[----:B------:R-:W-:Y:S01]  /*66e0*/  FFMA R0, R35, R20, R0 ;  /* 0x0000001423007223 */ /* 0x000fe20000000000 */
[----:B------:R-:W-:Y:S01]  /*66f0*/  SHF.L.U32 R20, R41, 0x10, RZ ;  /* 0x0000001029147819 */ /* 0x000fe200000006ff */
[C---:B------:R-:W-:Y:S01]  /*6700*/  FFMA R2, R35.reuse, R21, R2 ;  /* 0x0000001523027223 */ /* 0x040fe20000000002 */
[----:B------:R-:W-:Y:S01]  /*6710*/  SHF.L.U32 R21, R42, 0x10, RZ ;  /* 0x000000102a157819 */ /* 0x000fe200000006ff */
[C---:B------:R-:W-:Y:S01]  /*6720*/  FMUL R4, R32.reuse, R8 ;  /* 0x0000000820047220 */ /* 0x040fe20000400000 */
[----:B------:R-:W-:Y:S01]  /*6730*/  FMUL R5, R32, R9 ;  /* 0x0000000920057220 */ /* 0x000fe20000400000 */
[C---:B------:R-:W-:Y:S01]  /*6740*/  FFMA R3, R35.reuse, R20, R3 ;  /* 0x0000001423037223 */ /* 0x040fe20000000003 */
[----:B------:R-:W-:Y:S01]  /*6750*/  LOP3.LUT R20, R42, 0xffff0000, RZ, 0xc0, !PT ;  /* 0xffff00002a147812 */ /* 0x000fe200078ec0ff */
[----:B------:R-:W-:Y:S01]  /*6760*/  FFMA R7, R35, R36, R7 ;  /* 0x0000002423077223 */ /* 0x000fe20000000007 */
[----:B------:R-:W-:Y:S01]  /*6770*/  LOP3.LUT R36, R43, 0xffff0000, RZ, 0xc0, !PT ;  /* 0xffff00002b247812 */ /* 0x000fe200078ec0ff */
[----:B------:R-:W-:Y:S01]  /*6780*/  FMUL R6, R32, R10 ;  /* 0x0000000a20067220 */ /* 0x000fe20000400000 */
[----:B------:R-:W-:Y:S01]  /*6790*/  F2FP.BF16.F32.PACK_AB R44, R2, R0 ;  /* 0x00000000022c723e */ /* 0x000fe200000010ff */
[----:B------:R-:W-:Y:S01]  /*67a0*/  FMUL R11, R32, R11 ;  /* 0x0000000b200b7220 */ /* 0x000fe20000400000 */
[----:B------:R-:W-:Y:S01]  /*67b0*/  F2FP.BF16.F32.PACK_AB R45, R7, R3 ;  /* 0x00000003072d723e */ /* 0x000fe200000010ff */
[C---:B------:R-:W-:Y:S01]  /*67c0*/  FFMA R4, R35.reuse, R21, R4 ;  /* 0x0000001523047223 */ /* 0x040fe20000000004 */
[C---:B------:R-:W-:Y:S01]  /*67d0*/  FFMA R5, R35.reuse, R20, R5 ;  /* 0x0000001423057223 */ /* 0x040fe20000000005 */
[C---:B------:R-:W-:Y:S01]  /*67e0*/  FFMA R6, R35.reuse, R37, R6 ;  /* 0x0000002523067223 */ /* 0x040fe20000000006 */
[----:B------:R-:W-:Y:S01]  /*67f0*/  SHF.L.U32 R20, R48, 0x10, RZ ;  /* 0x0000001030147819 */ /* 0x000fe200000006ff */
[----:B------:R-:W-:Y:S01]  /*6800*/  FFMA R11, R35, R36, R11 ;  /* 0x00000024230b7223 */ /* 0x000fe2000000000b */
[----:B------:R-:W-:Y:S01]  /*6810*/  FMUL R8, R32, R12 ;  /* 0x0000000c20087220 */ /* 0x000fe20000400000 */
[----:B------:R-:W-:Y:S01]  /*6820*/  LOP3.LUT R36, R48, 0xffff0000, RZ, 0xc0, !PT ;  /* 0xffff000030247812 */ /* 0x000fe200078ec0ff */
[C---:B------:R-:W-:Y:S01]  /*6830*/  FMUL R9, R32.reuse, R13 ;  /* 0x0000000d20097220 */ /* 0x040fe20000400000 */
[----:B------:R-:W-:Y:S01]  /*6840*/  SHF.L.U32 R21, R49, 0x10, RZ ;  /* 0x0000001031157819 */ /* 0x000fe200000006ff */
[C---:B------:R-:W-:Y:S01]  /*6850*/  FMUL R10, R32.reuse, R14 ;  /* 0x0000000e200a7220 */ /* 0x040fe20000400000 */
[----:B------:R-:W-:Y:S01]  /*6860*/  FFMA R8, R35, R20, R8 ;  /* 0x0000001423087223 */ /* 0x000fe20000000008 */
[----:B------:R-:W-:Y:S01]  /*6870*/  LOP3.LUT R20, R49, 0xffff0000, RZ, 0xc0, !PT ;  /* 0xffff000031147812 */ /* 0x000fe200078ec0ff */
[C---:B------:R-:W-:Y:S01]  /*6880*/  FFMA R9, R35.reuse, R36, R9 ;  /* 0x0000002423097223 */ /* 0x040fe20000000009 */
[----:B------:R-:W-:Y:S01]  /*6890*/  FMUL R15, R32, R15 ;  /* 0x0000000f200f7220 */ /* 0x000fe20000400000 */
[C---:B------:R-:W-:Y:S01]  /*68a0*/  FFMA R10, R35.reuse, R21, R10 ;  /* 0x00000015230a7223 */ /* 0x040fe2000000000a */
[----:B------:R-:W-:Y:S01]  /*68b0*/  SHF.L.U32 R21, R50, 0x10, RZ ;  /* 0x0000001032157819 */ /* 0x000fe200000006ff */
[----:B------:R-:W-:Y:S01]  /*68c0*/  FMUL R12, R32, R16 ;  /* 0x00000010200c7220 */ /* 0x000fe20000400000 */
[----:B------:R-:W-:Y:S01]  /*68d0*/  LOP3.LUT R36, R50, 0xffff0000, RZ, 0xc0, !PT ;  /* 0xffff000032247812 */ /* 0x000fe200078ec0ff */
[----:B------:R-:W-:Y:S01]  /*68e0*/  FFMA R15, R35, R20, R15 ;  /* 0x00000014230f7223 */ /* 0x000fe2000000000f */
[C---:B------:R-:W-:Y:S01]  /*68f0*/  FMUL R13, R32.reuse, R17 ;  /* 0x00000011200d7220 */ /* 0x040fe20000400000 */
[C---:B------:R-:W-:Y:S01]  /*6900*/  SHF.L.U32 R37, R51.reuse, 0x10, RZ ;  /* 0x0000001033257819 */ /* 0x040fe200000006ff */
[C---:B------:R-:W-:Y:S01]  /*6910*/  FMUL R14, R32.reuse, R18 ;  /* 0x00000012200e7220 */ /* 0x040fe20000400000 */
[----:B------:R-:W-:Y:S01]  /*6920*/  LOP3.LUT R20, R51, 0xffff0000, RZ, 0xc0, !PT ;  /* 0xffff000033147812 */ /* 0x000fe200078ec0ff */
[----:B------:R-:W-:Y:S01]  /*6930*/  FMUL R19, R32, R19 ;  /* 0x0000001320137220 */ /* 0x000fe20000400000 */
[----:B------:R-:W-:Y:S01]  /*6940*/  F2FP.BF16.F32.PACK_AB R46, R5, R4 ;  /* 0x00000004052e723e */ /* 0x000fe200000010ff */
[----:B------:R-:W-:Y:S01]  /*6950*/  FFMA R12, R35, R21, R12 ;  /* 0x00000015230c7223 */ /* 0x000fe2000000000c */
[----:B------:R-:W-:Y:S01]  /*6960*/  F2FP.BF16.F32.PACK_AB R47, R11, R6 ;  /* 0x000000060b2f723e */ /* 0x000fe200000010ff */
[C---:B------:R-:W-:Y:S01]  /*6970*/  FFMA R13, R35.reuse, R36, R13 ;  /* 0x00000024230d7223 */ /* 0x040fe2000000000d */
[C---:B------:R-:W-:Y:S01]  /*6980*/  FFMA R14, R35.reuse, R37, R14 ;  /* 0x00000025230e7223 */ /* 0x040fe2000000000e */
[----:B------:R-:W-:Y:S01]  /*6990*/  FFMA R19, R35, R20, R19 ;  /* 0x0000001423137223 */ /* 0x000fe20000000013 */
[----:B------:R-:W-:Y:S01]  /*69a0*/  F2FP.BF16.F32.PACK_AB R64, R9, R8 ;  /* 0x000000080940723e */ /* 0x000fe200000010ff */
[----:B------:R1:W-:Y:S01]  /*69b0*/  STS.128 [R39+0x200], R44 ;  /* 0x0002002c27007388 */ /* 0x0003e20000000c00 */
[----:B------:R-:W-:Y:S02]  /*69c0*/  F2FP.BF16.F32.PACK_AB R65, R15, R10 ;  /* 0x0000000a0f41723e */ /* 0x000fe400000010ff */
[----:B------:R-:W-:Y:S02]  /*69d0*/  F2FP.BF16.F32.PACK_AB R66, R13, R12 ;  /* 0x0000000c0d42723e */ /* 0x000fe400000010ff */
[----:B------:R-:W-:Y:S05]  /*69e0*/  F2FP.BF16.F32.PACK_AB R67, R19, R14 ;  /* 0x0000000e1343723e */ /* 0x000fea00000010ff */
[----:B------:R1:W-:Y:S01]  /*69f0*/  STS.128 [R86+0x200], R64 ;  /* 0x0002004056007388 */ /* 0x0003e20000000c00 */
[----:B------:R-:W-:Y:S01]  /*6a00*/  @!PT LDS RZ, [RZ] ;  /* 0x00000000fffff984 */ /* 0x000fe20000000800 */
[----:B------:R-:W-:Y:S01]  /*6a10*/  @!PT LDS RZ, [RZ] ;  /* 0x00000000fffff984 */ /* 0x000fe20000000800 */
[----:B------:R-:W-:Y:S01]  /*6a20*/  @!PT LDS RZ, [RZ] ;  /* 0x00000000fffff984 */ /* 0x000fe20000000800 */
[----:B------:R-:W-:Y:S01]  /*6a30*/  @!PT LDS RZ, [RZ] ;  /* 0x00000000fffff984 */ /* 0x000fe20000000800 */
[----:B------:R2:W-:Y:S07]  /*6a40*/  MEMBAR.ALL.CTA ;  /* 0x0000000000007992 */ /* 0x0005ee0000008000 */
[----:B--2---:R-:W2:Y:S02]  /*6a50*/  FENCE.VIEW.ASYNC.S ;  /* 0x00000000000073c6 */ /* 0x004ea40000000000 */
[----:B--2---:R-:W-:Y:S06]  /*6a60*/  BAR.SYNC.DEFER_BLOCKING 0x1, 0x80 ;  /* 0x0042000000007b1d */ /* 0x004fec0000010000 */
[----:B------:R-:W-:Y:S05]  /*6a70*/  @P0 BRA `(.L_x_113) ;  /* 0x0000000000340947 */ /* 0x000fea0003800000 */
[----:B------:R-:W-:Y:S01]  /*6a80*/  R2UR UR10, R38 ;  /* 0x00000000260a72ca */ /* 0x000fe200000e0000 */
[----:B------:R-:W-:Y:S01]  /*6a90*/  UIADD3 UR8, UP0, UPT, UR54, 0x680, URZ ;  /* 0x0000068036087890 */ /* 0x000fe2000ff1e0ff */
[----:B------:R-:W-:Y:S01]  /*6aa0*/  UMOV UR43, UR36 ;  /* 0x00000024002b7c82 */ /* 0x000fe20008000000 */
[----:B------:R-:W-:Y:S02]  /*6ab0*/  UIADD3 UR5, UPT, UPT, UR41, 0x20, URZ ;  /* 0x0000002029057890 */ /* 0x000fe4000fffe0ff */
[----:B------:R-:W-:Y:S01]  /*6ac0*/  UIADD3.X UR9, UPT, UPT, URZ, UR55, URZ, UP0, !UPT ;  /* 0x00000037ff097290 */ /* 0x000fe200087fe4ff */
[----:B------:R-:W-:Y:S01]  /*6ad0*/  UMOV UR6, UR42 ;  /* 0x0000002a00067c82 */ /* 0x000fe20008000000 */
[----:B------:R-:W-:Y:S06]  /*6ae0*/  UMOV UR7, UR36 ;  /* 0x0000002400077c82 */ /* 0x000fec0008000000 */
[----:B------:R-:W-:Y:S04]  /*6af0*/  UIADD3 UR10, UPT, UPT, UR48, UR10, URZ ;  /* 0x0000000a300a7290 */ /* 0x000fe8000fffe0ff */
[----:B------:R-:W-:Y:S02]  /*6b00*/  UIADD3 UR40, UPT, UPT, UR10, 0x200, URZ ;  /* 0x000002000a287890 */ /* 0x000fe4000fffe0ff */
[----:B------:R-:W-:Y:S07]  /*6b10*/  UIADD3 UR4, UPT, UPT, UR10, 0xa00, URZ ;  /* 0x00000a000a047890 */ /* 0x000fee000fffe0ff */
[----:B------:R2:W-:Y:S02]  /*6b20*/  UTMASTG.3D [UR40], [UR8] ;  /* 0x00000028080073b5 */ /* 0x0005e40008010000 */
[----:B------:R2:W-:Y:S02]  /*6b30*/  UTMASTG.3D [UR4], [UR8] ;  /* 0x00000004080073b5 */ /* 0x0005e40008010000 */
[----:B--2---:R0:W-:Y:S02]  /*6b40*/  UTMACMDFLUSH ;  /* 0x00000000000079b7 */ /* 0x0041e40000000000 */
.L_x_113:
[----:B------:R-:W-:Y:S05]  /*6b50*/  BSYNC.RECONVERGENT B0 ;  /* 0x0000000000007941 */ /* 0x000fea0003800200 */
.L_x_112:
[----:B------:R-:W-:Y:S01]  /*6b60*/  UIADD3 UR40, UPT, UPT, UR56, 0x1, URZ ;  /* 0x0000000138287890 */ /* 0x000fe2000fffe0ff */
[----:B------:R-:W-:Y:S03]  /*6b70*/  BSSY.RECONVERGENT B0, `(.L_x_114) ;  /* 0x0000005000007945 */ /* 0x000fe60003800200 */
[----:B------:R-:W-:Y:S04]  /*6b80*/  UISETP.NE.AND UP0, UPT, UR40, 0x3, UPT ;  /* 0x000000032800788c */ /* 0x000fe8000bf05270 */
[----:B------:R-:W-:Y:S01]  /*6b90*/  USEL UR43, UR40, URZ, UP0 ;  /* 0x000000ff282b7287 */ /* 0x000fe20008000000 */
[----:B------:R-:W-:Y:S11]  /*6ba0*/  @P0 BRA `(.L_x_115) ;  /* 0x0000000000040947 */ /* 0x000ff60003800000 */
[----:B------:R-:W-:Y:S04]  /*6bb0*/  DEPBAR.LE SB0, 0x1 ;  /* 0x000080400000791a */ /* 0x000fe80000000000 */
.L_x_115:
[----:B------:R-:W-:Y:S05]  /*6bc0*/  BSYNC.RECONVERGENT B0 ;  /* 0x0000000000007941 */ /* 0x000fea0003800200 */
.L_x_114:
[----:B------:R-:W-:Y:S01]  /*6bd0*/  BAR.SYNC.DEFER_BLOCKING 0x1, 0x80 ;  /* 0x0042000000007b1d */ /* 0x000fe20000010000 */
[----:B------:R-:W-:Y:S01]  /*6be0*/  ISETP.NE.AND P1, PT, R79, RZ, PT ;  /* 0x000000ff4f00720c */ /* 0x000fe20003f25270 */
[----:B------:R-:W-:Y:S01]  /*6bf0*/  UISETP.NE.AND UP0, UPT, UR50, URZ, UPT ;  /* 0x000000ff3200728c */ /* 0x000fe2000bf05270 */
[----:B------:R-:W-:Y:S11]  /*6c00*/  LEA R2, R80, UR48, 0x3 ;  /* 0x0000003050027c11 */ /* 0x000ff6000f8e18ff */
[----:B------:R-:W-:Y:S01]  /*6c10*/  @P1 SHF.L.U32 R3, R83, 0x1f, RZ ;  /* 0x0000001f53031819 */ /* 0x000fe200000006ff */
[----:B------:R-:W-:Y:S06]  /*6c20*/  BRA.U !UP0, `(.L_x_116) ;  /* 0x0000000108247547 */ /* 0x000fec000b800000 */
[----:B------:R-:W-:Y:S01]  /*6c30*/  IMAD.U32 R5, RZ, RZ, UR49 ;  /* 0x00000031ff057e24 */ /* 0x000fe2000f8e00ff */
[----:B------:R-:W-:Y:S01]  /*6c40*/  MOV R0, UR37 ;  /* 0x0000002500007c02 */ /* 0x000fe20008000f00 */
[----:B------:R-:W-:Y:S03]  /*6c50*/  UIADD3 UR49, UPT, UPT, UR49, 0x1, URZ ;  /* 0x0000000131317890 */ /* 0x000fe6000fffe0ff */
[----:B------:R-:W-:Y:S01]  /*6c60*/  @P1 LEA R5, R5, UR48, 0x3 ;  /* 0x0000003005051c11 */ /* 0x000fe2000f8e18ff */
[----:B------:R-:W-:Y:S04]  /*6c70*/  UISETP.NE.AND UP0, UPT, UR49, 0x3, UPT ;  /* 0x000000033100788c */ /* 0x000fe8000bf05270 */
[----:B------:R-:W-:Y:S01]  /*6c80*/  @P1 VIADD R5, R5, 0x58 ;  /* 0x0000005805051836 */ /* 0x000fe20000000000 */
[----:B------:R-:W-:Y:S04]  /*6c90*/  USEL UR49, UR49, URZ, UP0 ;  /* 0x000000ff31317287 */ /* 0x000fe80008000000 */
[----:B------:R-:W-:Y:S04]  /*6ca0*/  @P1 PRMT R0, R0, 0x654, R5 ;  /* 0x0000065400001816 */ /* 0x000fe80000000005 */
[----:B------:R2:W-:Y:S04]  /*6cb0*/  @P1 SYNCS.ARRIVE.TRANS64.RED.A1T0 RZ, [R0+URZ], RZ ;  /* 0x000000ff00ff19a7 */ /* 0x0005e800081004ff */
.L_x_116:
[----:B------:R-:W3:Y:S01]  /*6cc0*/  @P1 SYNCS.PHASECHK.TRANS64.TRYWAIT P0, [R2+URZ+0x40], R3 ;  /* 0x00004003020015a7 */ /* 0x000ee200080011ff */
[----:B------:R-:W-:Y:S01]  /*6cd0*/  BSSY B1, `(.L_x_117) ;  /* 0x0000012000017945 */ /* 0x000fe20003800000 */
[----:B---3--:R-:W-:Y:S03]  /*6ce0*/  @P1 SEL R82, RZ, 0x1, !P0 ;  /* 0x00000001ff521807 */ /* 0x008fe60004000000 */
[----:B------:R-:W-:Y:S05]  /*6cf0*/  @!P1 BRA `(.L_x_118) ;  /* 0x00000000003c9947 */ /* 0x000fea0003800000 */
[----:B------:R-:W-:Y:S01]  /*6d00*/  ISETP.NE.AND P1, PT, R85, RZ, PT ;  /* 0x000000ff5500720c */ /* 0x000fe20003f25270 */
[----:B------:R-:W-:Y:S01]  /*6d10*/  BSSY B0, `(.L_x_119) ;  /* 0x0000009000007945 */ /* 0x000fe20003800000 */
[----:B------:R-:W-:Y:S11]  /*6d20*/  ISETP.NE.AND P0, PT, R82, RZ, PT ;  /* 0x000000ff5200720c */ /* 0x000ff60003f05270 */
[----:B------:R-:W-:Y:S05]  /*6d30*/  @P1 IMAD R80, R80, 0x1000, R81 ;  /* 0x0000100050501824 */ /* 0x000fea00078e0251 */
[----:B------:R-:W-:Y:S05]  /*6d40*/  @P1 IADD3 R3, PT, PT, R80, UR48, RZ ;  /* 0x0000003050031c10 */ /* 0x000fea000fffe0ff */
[----:B--2---:R-:W-:Y:S01]  /*6d50*/  @P1 IMAD.IADD R0, R84, 0x1, R3 ;  /* 0x0000000154001824 */ /* 0x004fe200078e0203 */
[----:B------:R-:W-:Y:S06]  /*6d60*/  @P0 BRA `(.L_x_120) ;  /* 0x00000000000c0947 */ /* 0x000fec0003800000 */
[----:B------:R-:W-:Y:S04]  /*6d70*/  SHF.L.U32 R83, R83, 0x1f, RZ ;  /* 0x0000001f53537819 */ /* 0x000fe800000006ff */
[----:B------:R-:W2:Y:S02]  /*6d80*/  SYNCS.PHASECHK.TRANS64.TRYWAIT P0, [R2+URZ+0x40], R83 ;  /* 0x00004053020075a7 */ /* 0x000ea400080011ff */
[----:B--2---:R-:W-:Y:S05]  /*6d90*/  @!P0 BRA `(.L_x_121) ;  /* 0x0000001400988947 */ /* 0x004fea0003800000 */
.L_x_120:
[----:B------:R-:W-:Y:S05]  /*6da0*/  BSYNC B0 ;  /* 0x0000000000007941 */ /* 0x000fea0003800000 */
.L_x_119:
[----:B------:R-:W-:Y:S11]  /*6db0*/  ISETP.NE.AND P0, PT, R85, RZ, PT ;  /* 0x000000ff5500720c */ /* 0x000ff60003f05270 */
[----:B------:R-:W-:Y:S02]  /*6dc0*/  @!UPT UIADD3 URZ, UPT, UPT, URZ, URZ, URZ ;  /* 0x000000fffffff290 */ /* 0x000fe4000fffe0ff */
[----:B------:R3:W4:Y:S04]  /*6dd0*/  @P0 LDS.128 R40, [R80+UR48+0x200] ;  /* 0x0002003050280984 */ /* 0x0007280008000c00 */
[----:B------:R3:W1:Y:S02]  /*6de0*/  @P0 LDS.128 R48, [R0+0x200] ;  /* 0x0002000000300984 */ /* 0x0006640000000c00 */
.L_x_118:
[----:B------:R-:W-:Y:S05]  /*6df0*/  BSYNC B1 ;  /* 0x0000000000017941 */ /* 0x000fea0003800000 */
.L_x_117:
[----:B------:R-:W-:Y:S05]  /*6e00*/  VIADD R3, R34, 0x10 ;  /* 0x0000001022037836 */ /* 0x000fea0000000000 */
[----:B------:R-:W-:Y:S04]  /*6e10*/  SHF.R.U32.HI R3, RZ, 0x15, R3 ;  /* 0x00000015ff037819 */ /* 0x000fe80000011603 */
[----:B------:R-:W-:Y:S11]  /*6e20*/  LOP3.LUT P0, RZ, R3, 0x3, R70, 0x48, !PT ;  /* 0x0000000303ff7812 */ /* 0x000ff60007804846 */
[----:B------:R-:W-:Y:S02]  /*6e30*/  @!UPT UIADD3 URZ, UPT, UPT, URZ, URZ, URZ ;  /* 0x000000fffffff290 */ /* 0x000fe4000fffe0ff */
[----:B------:R-:W-:Y:S05]  /*6e40*/  @!P0 BRA `(.L_x_122) ;  /* 0x0000000000408947 */ /* 0x000fea0003800000 */
[----:B------:R-:W5:Y:S01]  /*6e50*/  LDCU.64 UR8, c[0x4][0x70] ;  /* 0x01000e00ff0877ac */ /* 0x000f620008000a00 */
[----:B------:R-:W-:Y:S01]  /*6e60*/  MOV R3, 0x0 ;  /* 0x0000000000037802 */ /* 0x000fe20000000f00 */
[----:B------:R-:W-:Y:S02]  /*6e70*/  HFMA2 R12, -RZ, RZ, 0, 5.9604644775390625e-08 ;  /* 0x00000001ff0c7431 */ /* 0x000fe400000001ff */
[----:B------:R-:W-:Y:S02]  /*6e80*/  IMAD.MOV.U32 R8, RZ, RZ, 0x192 ;  /* 0x00000192ff087424 */ /* 0x000fe400078e00ff */
[----:B------:R-:W-:Y:S01]  /*6e90*/  IMAD.MOV.U32 R13, RZ, RZ, RZ ;  /* 0x000000ffff0d7224 */ /* 0x000fe200078e00ff */
[----:B------:R-:W3:Y:S01]  /*6ea0*/  LDCU.64 UR6, c[0x4][0x78] ;  /* 0x01000f00ff0677ac */ /* 0x000ee20008000a00 */
[----:B--2---:R-:W2:Y:S01]  /*6eb0*/  LDC.64 R2, c[0x4][R3] ;  /* 0x0100000003027b82 */ /* 0x004ea20000000a00 */
[----:B------:R-:W4:Y:S01]  /*6ec0*/  LDCU.64 UR4, c[0x4][0x10] ;  /* 0x01000200ff0477ac */ /* 0x000f220008000a00 */
[----:B-----5:R-:W-:Y:S01]  /*6ed0*/  MOV R5, UR9 ;  /* 0x0000000900057c02 */ /* 0x020fe20008000f00 */
[----:B------:R-:W-:Y:S01]  /*6ee0*/  IMAD.U32 R4, RZ, RZ, UR8 ;  /* 0x00000008ff047e24 */ /* 0x000fe2000f8e00ff */
[----:B---3--:R-:W-:Y:S01]  /*6ef0*/  MOV R7, UR7 ;  /* 0x0000000700077c02 */ /* 0x008fe20008000f00 */
[----:B------:R-:W-:Y:S01]  /*6f00*/  IMAD.U32 R6, RZ, RZ, UR6 ;  /* 0x00000006ff067e24 */ /* 0x000fe2000f8e00ff */
[----:B----4-:R-:W-:Y:S01]  /*6f10*/  MOV R11, UR5 ;  /* 0x00000005000b7c02 */ /* 0x010fe20008000f00 */
[----:B------:R-:W-:Y:S02]  /*6f20*/  IMAD.U32 R10, RZ, RZ, UR4 ;  /* 0x00000004ff0a7e24 */ /* 0x000fe4000f8e00ff */
[----:B------:R-:W-:Y:S07]  /*6f30*/  LEPC R20, `(.L_x_122) ;  /* 0x000000001014794e */ /* 0x000fee0000000000 */
[----:B-12---:R-:W-:Y:S05]  /*6f40*/  CALL.ABS.NOINC R2 ;  /* 0x0000000002007343 */ /* 0x006fea0003c00000 */
.L_x_122:
[----:B------:R-:W-:Y:S01]  /*6f50*/  ISETP.NE.AND P0, PT, R74, RZ, PT ;  /* 0x000000ff4a00720c */ /* 0x000fe20003f05270 */
[----:B------:R-:W-:Y:S05]  /*6f60*/  WARPSYNC.ALL ;  /* 0x0000000000007948 */ /* 0x000fea0003800000 */
[----:B------:R-:W-:Y:S01]  /*6f70*/  R2UR UR4, R34 ;  /* 0x00000000220472ca */ /* 0x000fe200000e0000 */
[----:B------:R-:W-:Y:S01]  /*6f80*/  BSSY.RECONVERGENT B0, `(.L_x_123) ;  /* 0x000005a000007945 */ /* 0x000fe20003800200 */
[C---:B----4-:R-:W-:Y:S02]  /*6f90*/  SHF.L.U32 R20, R40.reuse, 0x10, RZ ;  /* 0x0000001028147819 */ /* 0x050fe400000006ff */
[----:B------:R-:W-:Y:S02]  /*6fa0*/  LOP3.LUT R36, R40, 0xffff0000, RZ, 0xc0, !PT ;  /* 0xffff000028247812 */ /* 0x000fe400078ec0ff */
[C---:B------:R-:W-:Y:S02]  /*6fb0*/  SHF.L.U32 R21, R41.reuse, 0x10, RZ ;  /* 0x0000001029157819 */ /* 0x040fe400000006ff */
[----:B------:R-:W-:Y:S02]  /*6fc0*/  LOP3.LUT R37, R41, 0xffff0000, RZ, 0xc0, !PT ;  /* 0xffff000029257812 */ /* 0x000fe400078ec0ff */
[C---:B-1----:R-:W-:Y:S02]  /*6fd0*/  SHF.L.U32 R39, R42.reuse, 0x10, RZ ;  /* 0x000000102a277819 */ /* 0x042fe400000006ff */
[----:B------:R-:W-:Y:S01]  /*6fe0*/  LOP3.LUT R38, R42, 0xffff0000, RZ, 0xc0, !PT ;  /* 0xffff00002a267812 */ /* 0x000fe200078ec0ff */
[----:B------:R-:W1:Y:S01]  /*6ff0*/  LDTM.x16 R4, tmem[UR4+0x10] ;  /* 0x00001004000479ee */ /* 0x000e620008240000 */
[C---:B------:R-:W-:Y:S01]  /*7000*/  SHF.L.U32 R40, R43.reuse, 0x10, RZ ;  /* 0x000000102b287819 */ /* 0x040fe200000006ff */
[----:B------:R-:W-:Y:S01]  /*7010*/  NOP ;  /* 0x0000000000007918 */ /* 0x000fe20000000000 */
[----:B------:R-:W-:Y:S02]  /*7020*/  LOP3.LUT R42, R43, 0xffff0000, RZ, 0xc0, !PT ;  /* 0xffff00002b2a7812 */ /* 0x000fe400078ec0ff */
[C---:B------:R-:W-:Y:S02]  /*7030*/  SHF.L.U32 R41, R48.reuse, 0x10, RZ ;  /* 0x0000001030297819 */ /* 0x040fe400000006ff */
[----:B------:R-:W-:Y:S02]  /*7040*/  LOP3.LUT R44, R48, 0xffff0000, RZ, 0xc0, !PT ;  /* 0xffff0000302c7812 */ /* 0x000fe400078ec0ff */
[----:B------:R-:W-:Y:S02]  /*7050*/  MOV R81, UR43 ;  /* 0x0000002b00517c02 */ /* 0x000fe40008000f00 */
[C---:B------:R-:W-:Y:S02]  /*7060*/  SHF.L.U32 R43, R49.reuse, 0x10, RZ ;  /* 0x00000010312b7819 */ /* 0x040fe400000006ff */
[----:B------:R-:W-:Y:S02]  /*7070*/  LOP3.LUT R46, R49, 0xffff0000, RZ, 0xc0, !PT ;  /* 0xffff0000312e7812 */ /* 0x000fe400078ec0ff */
[----:B------:R-:W-:Y:S02]  /*7080*/  SHF.L.U32 R45, R50, 0x10, RZ ;  /* 0x00000010322d7819 */ /* 0x000fe400000006ff */
[----:B------:R-:W-:Y:S02]  /*7090*/  LEA R82, R81, R68, 0xb ;  /* 0x0000004451527211 */ /* 0x000fe400078e58ff */
[----:B------:R-:W-:Y:S02]  /*70a0*/  IADD3 R76, PT, PT, R76, 0xc0, RZ ;  /* 0x000000c04c4c7810 */ /* 0x000fe40007ffe0ff */
[----:B------:R-:W-:Y:S02]  /*70b0*/  LEA R85, R82, UR48, 0x1 ;  /* 0x0000003052557c11 */ /* 0x000fe4000f8e08ff */
[----:B------:R-:W-:Y:S01]  /*70c0*/  LOP3.LUT R76, R76, 0xfefffff8, RZ, 0xc0, !PT ;  /* 0xfefffff84c4c7812 */ /* 0x000fe200078ec0ff */
[----:B-1----:R-:W-:Y:S01]  /*70d0*/  FMUL R4, R32, R4 ;  /* 0x0000000420047220 */ /* 0x002fe20000400000 */
[----:B------:R-:W-:Y:S01]  /*70e0*/  IADD3 R84, PT, PT, R84, R85, RZ ;  /* 0x0000005554547210 */ /* 0x000fe20007ffe0ff */
[C---:B------:R-:W-:Y:S01]  /*70f0*/  FMUL R5, R32.reuse, R5 ;  /* 0x0000000520057220 */ /* 0x040fe20000400000 */
[----:B------:R1:W-:Y:S01]  /*7100*/  SYNCS.ARRIVE.TRANS64.RED.A1T0 RZ, [R76+URZ], RZ ;  /* 0x000000ff4cff79a7 */ /* 0x0003e200081004ff */
[C---:B------:R-:W-:Y:S01]  /*7110*/  FFMA R4, R35.reuse, R20, R4 ;  /* 0x0000001423047223 */ /* 0x040fe20000000004 */
[C---:B------:R-:W-:Y:S01]  /*7120*/  FMUL R6, R32.reuse, R6 ;  /* 0x0000000620067220 */ /* 0x040fe20000400000 */
[C---:B------:R-:W-:Y:S01]  /*7130*/  FFMA R5, R35.reuse, R36, R5 ;  /* 0x0000002423057223 */ /* 0x040fe20000000005 */
[C---:B--23--:R-:W-:Y:S01]  /*7140*/  FMUL R0, R32.reuse, R7 ;  /* 0x0000000720007220 */ /* 0x04cfe20000400000 */
[C---:B------:R-:W-:Y:S01]  /*7150*/  FMUL R2, R32.reuse, R8 ;  /* 0x0000000820027220 */ /* 0x040fe20000400000 */
[C---:B------:R-:W-:Y:S01]  /*7160*/  FMUL R3, R32.reuse, R9 ;  /* 0x0000000920037220 */ /* 0x040fe20000400000 */
[C---:B------:R-:W-:Y:S01]  /*7170*/  FFMA R6, R35.reuse, R21, R6 ;  /* 0x0000001523067223 */ /* 0x040fe20000000006 */
        /* <DEDUP_REMOVED lines=10> */
[----:B------:R-:W-:Y:S01]  /*7220*/  FMUL R15, R32, R15 ;  /* 0x0000000f200f7220 */ /* 0x000fe20000400000 */
[C---:B------:R-:W-:Y:S01]  /*7230*/  FFMA R8, R35.reuse, R41, R8 ;  /* 0x0000002923087223 */ /* 0x040fe20000000008 */
[----:B------:R-:W-:Y:S01]  /*7240*/  LOP3.LUT R48, R50, 0xffff0000, RZ, 0xc0, !PT ;  /* 0xffff000032307812 */ /* 0x000fe200078ec0ff */
[C---:B------:R-:W-:Y:S01]  /*7250*/  FMUL R12, R32.reuse, R16 ;  /* 0x00000010200c7220 */ /* 0x040fe20000400000 */
[----:B------:R-:W-:Y:S01]  /*7260*/  FFMA R9, R35, R44, R9 ;  /* 0x0000002c23097223 */ /* 0x000fe20000000009 */
[----:B------:R-:W-:Y:S01]  /*7270*/  SHF.L.U32 R47, R51, 0x10, RZ ;  /* 0x00000010332f7819 */ /* 0x000fe200000006ff */
[C---:B------:R-:W-:Y:S01]  /*7280*/  FMUL R13, R32.reuse, R17 ;  /* 0x00000011200d7220 */ /* 0x040fe20000400000 */
[----:B------:R-:W-:Y:S01]  /*7290*/  FFMA R10, R35, R43, R10 ;  /* 0x0000002b230a7223 */ /* 0x000fe2000000000a */
[----:B------:R-:W-:Y:S01]  /*72a0*/  LOP3.LUT R50, R51, 0xffff0000, RZ, 0xc0, !PT ;  /* 0xffff000033327812 */ /* 0x000fe200078ec0ff */
[C---:B------:R-:W-:Y:S01]  /*72b0*/  FMUL R14, R32.reuse, R18 ;  /* 0x00000012200e7220 */ /* 0x040fe20000400000 */
[----:B------:R-:W-:Y:S01]  /*72c0*/  FFMA R15, R35, R46, R15 ;  /* 0x0000002e230f7223 */ /* 0x000fe2000000000f */
[----:B------:R-:W-:Y:S01]  /*72d0*/  FMUL R19, R32, R19 ;  /* 0x0000001320137220 */ /* 0x000fe20000400000 */
[----:B------:R-:W-:Y:S01]  /*72e0*/  F2FP.BF16.F32.PACK_AB R64, R5, R4 ;  /* 0x000000040540723e */ /* 0x000fe200000010ff */
[C---:B------:R-:W-:Y:S01]  /*72f0*/  FFMA R12, R35.reuse, R45, R12 ;  /* 0x0000002d230c7223 */ /* 0x040fe2000000000c */
[----:B------:R-:W-:Y:S01]  /*7300*/  F2FP.BF16.F32.PACK_AB R65, R0, R6 ;  /* 0x000000060041723e */ /* 0x000fe200000010ff */
[----:B------:R-:W-:Y:S01]  /*7310*/  FFMA R13, R35, R48, R13 ;  /* 0x00000030230d7223 */ /* 0x000fe2000000000d */
[----:B------:R-:W-:Y:S01]  /*7320*/  F2FP.BF16.F32.PACK_AB R66, R3, R2 ;  /* 0x000000020342723e */ /* 0x000fe200000010ff */
[----:B------:R-:W-:Y:S01]  /*7330*/  FFMA R14, R35, R47, R14 ;  /* 0x0000002f230e7223 */ /* 0x000fe2000000000e */
[----:B------:R-:W-:Y:S01]  /*7340*/  F2FP.BF16.F32.PACK_AB R67, R11, R7 ;  /* 0x000000070b43723e */ /* 0x000fe200000010ff */
[----:B------:R-:W-:Y:S01]  /*7350*/  FFMA R19, R35, R50, R19 ;  /* 0x0000003223137223 */ /* 0x000fe20000000013 */
[----:B------:R-:W-:Y:S02]  /*7360*/  F2FP.BF16.F32.PACK_AB R80, R9, R8 ;  /* 0x000000080950723e */ /* 0x000fe400000010ff */
[----:B------:R-:W-:Y:S01]  /*7370*/  F2FP.BF16.F32.PACK_AB R81, R15, R10 ;  /* 0x0000000a0f51723e */ /* 0x000fe200000010ff */
[----:B------:R1:W-:Y:S01]  /*7380*/  STS.128 [R85+0x200], R64 ;  /* 0x0002004055007388 */ /* 0x0003e20000000c00 */
        /* <DEDUP_REMOVED lines=11> */
[----:B------:R-:W-:Y:S02]  /*7440*/  UIADD3 UR12, UP0, UPT, UR54, 0x680, URZ ;  /* 0x00000680360c7890 */ /* 0x000fe4000ff1e0ff */
[----:B------:R-:W-:Y:S02]  /*7450*/  ULEA UR4, UR43, UR48, 0xc ;  /* 0x000000302b047291 */ /* 0x000fe4000f8e60ff */
[----:B------:R-:W-:Y:S02]  /*7460*/  UIADD3 UR9, UPT, UPT, UR41, 0x10, URZ ;  /* 0x0000001029097890 */ /* 0x000fe4000fffe0ff */
[----:B------:R-:W-:Y:S02]  /*7470*/  UIADD3 UR8, UPT, UPT, UR4, 0x200, URZ ;  /* 0x0000020004087890 */ /* 0x000fe4000fffe0ff */
[----:B------:R-:W-:Y:S01]  /*7480*/  UIADD3.X UR13, UPT, UPT, URZ, UR55, URZ, UP0, !UPT ;  /* 0x00000037ff0d7290 */ /* 0x000fe200087fe4ff */
[----:B------:R-:W-:Y:S01]  /*7490*/  UMOV UR10, UR42 ;  /* 0x0000002a000a7c82 */ /* 0x000fe20008000000 */
[----:B------:R-:W-:Y:S01]  /*74a0*/  UMOV UR11, UR36 ;  /* 0x00000024000b7c82 */ /* 0x000fe20008000000 */
[----:B------:R-:W-:Y:S02]  /*74b0*/  UIADD3 UR5, UPT, UPT, UR41, 0x30, URZ ;  /* 0x0000003029057890 */ /* 0x000fe4000fffe0ff */
[----:B------:R-:W-:Y:S01]  /*74c0*/  UIADD3 UR4, UPT, UPT, UR4, 0xa00, URZ ;  /* 0x00000a0004047890 */ /* 0x000fe2000fffe0ff */
[----:B------:R-:W-:Y:S03]  /*74d0*/  UMOV UR6, UR42 ;  /* 0x0000002a00067c82 */ /* 0x000fe60008000000 */
[----:B------:R2:W-:Y:S01]  /*74e0*/  UTMASTG.3D [UR8], [UR12] ;  /* 0x000000080c0073b5 */ /* 0x0005e20008010000 */
[----:B------:R-:W-:Y:S04]  /*74f0*/  UMOV UR7, UR36 ;  /* 0x0000002400077c82 */ /* 0x000fe80008000000 */
[----:B------:R2:W-:Y:S02]  /*7500*/  UTMASTG.3D [UR4], [UR12] ;  /* 0x000000040c0073b5 */ /* 0x0005e40008010000 */
[----:B--2---:R0:W-:Y:S02]  /*7510*/  UTMACMDFLUSH ;  /* 0x00000000000079b7 */ /* 0x0041e40000000000 */
.L_x_124:
[----:B------:R-:W-:Y:S05]  /*7520*/  BSYNC.RECONVERGENT B0 ;  /* 0x0000000000007941 */ /* 0x000fea0003800200 */
.L_x_123:
[----:B------:R-:W-:Y:S01]  /*7530*/  UIADD3 UR43, UPT, UPT, UR43, 0x1, URZ ;  /* 0x000000012b2b7890 */ /* 0x000fe2000fffe0ff */
[----:B------:R-:W-:Y:S03]  /*7540*/  BSSY.RECONVERGENT B0, `(.L_x_125) ;  /* 0x0000008000007945 */ /* 0x000fe60003800200 */
[----:B------:R-:W-:Y:S04]  /*7550*/  UISETP.NE.AND UP0, UPT, UR43, 0x3, UPT ;  /* 0x000000032b00788c */ /* 0x000fe8000bf05270 */
[----:B------:R-:W-:Y:S02]  /*7560*/  UISETP.EQ.XOR UP1, UPT, UR40, 0x3, !UP0 ;  /* 0x000000032800788c */ /* 0x000fe4000c722a70 */
[----:B------:R-:W-:Y:S02]  /*7570*/  USEL UR56, UR43, URZ, UP0 ;  /* 0x000000ff2b387287 */ /* 0x000fe40008000000 */
[----:B------:R-:W-:Y:S04]  /*7580*/  USEL UR4, URZ, 0x1, !UP1 ;  /* 0x00000001ff047887 */ /* 0x000fe8000c800000 */
[----:B------:R-:W-:Y:S01]  /*7590*/  ULOP3.LUT UR51, UR51, UR4, URZ, 0x3c, !UPT ;  /* 0x0000000433337292 */ /* 0x000fe2000f8e3cff */
[----:B------:R-:W-:Y:S11]  /*75a0*/  @P0 BRA `(.L_x_126) ;  /* 0x0000000000040947 */ /* 0x000ff60003800000 */
[----:B------:R-:W-:Y:S04]  /*75b0*/  DEPBAR.LE SB0, 0x1 ;  /* 0x000080400000791a */ /* 0x000fe80000000000 */
.L_x_126:
[----:B------:R-:W-:Y:S05]  /*75c0*/  BSYNC.RECONVERGENT B0 ;  /* 0x0000000000007941 */ /* 0x000fea0003800200 */
.L_x_125:
[----:B------:R-:W-:Y:S01]  /*75d0*/  BAR.SYNC.DEFER_BLOCKING 0x1, 0x80 ;  /* 0x0042000000007b1d */ /* 0x000fe20000010000 */
[----:B------:R-:W-:Y:S01]  /*75e0*/  UISETP.NE.AND UP0, UPT, UR50, -0x2, UPT ;  /* 0xfffffffe3200788c */ /* 0x000fe2000bf05270 */
[----:B------:R-:W-:Y:S08]  /*75f0*/  IADD3 R0, PT, PT, R30, 0x1, RZ ;  /* 0x000000011e007810 */ /* 0x000ff00007ffe0ff */
[----:B------:R-:W-:Y:S05]  /*7600*/  BRA.U !UP0, `(.L_x_127) ;  /* 0x0000000108287547 */ /* 0x000fea000b800000 */
[----:B------:R-:W-:Y:S01]  /*7610*/  ISETP.NE.AND P0, PT, R79, RZ, PT ;  /* 0x000000ff4f00720c */ /* 0x000fe20003f05270 */
[----:B------:R-:W-:Y:S01]  /*7620*/  IMAD.U32 R3, RZ, RZ, UR49 ;  /* 0x00000031ff037e24 */ /* 0x000fe2000f8e00ff */
[----:B------:R-:W-:Y:S01]  /*7630*/  UIADD3 UR49, UPT, UPT, UR49, 0x1, URZ ;  /* 0x0000000131317890 */ /* 0x000fe2000fffe0ff */
[----:B------:R-:W-:Y:S03]  /*7640*/  IMAD.U32 R2, RZ, RZ, UR37 ;  /* 0x00000025ff027e24 */ /* 0x000fe6000f8e00ff */
[----:B------:R-:W-:Y:S04]  /*7650*/  UISETP.NE.AND UP0, UPT, UR49, 0x3, UPT ;  /* 0x000000033100788c */ /* 0x000fe8000bf05270 */
[----:B------:R-:W-:Y:S03]  /*7660*/  USEL UR49, UR49, URZ, UP0 ;  /* 0x000000ff31317287 */ /* 0x000fe60008000000 */
[----:B------:R-:W-:Y:S05]  /*7670*/  @P0 LEA R3, R3, UR48, 0x3 ;  /* 0x0000003003030c11 */ /* 0x000fea000f8e18ff */
[----:B------:R-:W-:Y:S05]  /*7680*/  @P0 VIADD R3, R3, 0x58 ;  /* 0x0000005803030836 */ /* 0x000fea0000000000 */
[----:B------:R-:W-:Y:S04]  /*7690*/  @P0 PRMT R2, R2, 0x654, R3 ;  /* 0x0000065402020816 */ /* 0x000fe80000000003 */
[----:B------:R2:W-:Y:S03]  /*76a0*/  @P0 SYNCS.ARRIVE.TRANS64.RED.A1T0 RZ, [R2+URZ], RZ ;  /* 0x000000ff02ff09a7 */ /* 0x0005e600081004ff */
.L_x_127:
[----:B------:R-:W-:Y:S01]  /*76b0*/  ISETP.NE.AND P2, PT, R75, RZ, PT ;  /* 0x000000ff4b00720c */ /* 0x000fe20003f45270 */
[----:B------:R-:W-:Y:S01]  /*76c0*/  UIADD3 UR50, UPT, UPT, UR50, 0x2, URZ ;  /* 0x0000000232327890 */ /* 0x000fe2000fffe0ff */
[----:B------:R-:W-:Y:S01]  /*76d0*/  ISETP.NE.AND P0, PT, R78, 0x2, PT ;  /* 0x000000024e00780c */ /* 0x000fe20003f05270 */
[----:B------:R-:W-:Y:S01]  /*76e0*/  IMAD.IADD R20, R29, 0x1, R58 ;  /* 0x000000011d147824 */ /* 0x000fe200078e023a */
[----:B------:R-:W-:Y:S01]  /*76f0*/  ISETP.NE.AND P1, PT, R0, 0x4, PT ;  /* 0x000000040000780c */ /* 0x000fe20003f25270 */
[----:B------:R-:W-:Y:S01]  /*7700*/  IMAD.IADD R21, R31, 0x1, R60 ;  /* 0x000000011f157824 */ /* 0x000fe200078e023c */
[----:B------:R-:W-:Y:S02]  /*7710*/  SEL R3, RZ, 0x1, P0 ;  /* 0x00000001ff037807 */ /* 0x000fe40000000000 */
[----:B--2---:R-:W-:Y:S02]  /*7720*/  SEL R2, RZ, 0x1, P1 ;  /* 0x00000001ff027807 */ /* 0x004fe40000800000 */
[----:B------:R-:W-:Y:S02]  /*7730*/  LOP3.LUT R72, R72, R3, RZ, 0x3c, !PT ;  /* 0x0000000348487212 */ /* 0x000fe400078e3cff */
[----:B------:R-:W-:Y:S02]  /*7740*/  LOP3.LUT R73, R73, R2, RZ, 0x3c, !PT ;  /* 0x0000000249497212 */ /* 0x000fe400078e3cff */
[----:B------:R-:W-:Y:S02]  /*7750*/  @P2 R2UR UR36, R71 ;  /* 0x00000000472422ca */ /* 0x000fe400000e0000 */
[----:B------:R-:W-:Y:S02]  /*7760*/  SEL R78, R78, RZ, P0 ;  /* 0x000000ff4e4e7207 */ /* 0x000fe40000000000 */
[----:B------:R-:W-:Y:S01]  /*7770*/  SEL R30, R0, RZ, P1 ;  /* 0x000000ff001e7207 */ /* 0x000fe20000800000 */
[----:B------:R-:W-:Y:S10]  /*7780*/  @P2 BRA `(.L_x_128) ;  /* 0xffffffdc00c82947 */ /* 0x000ff4000383ffff */
[----:B------:R-:W-:-:S09]  /*7790*/  UISETP.NE.AND UP0, UPT, UR53, URZ, UPT ;  /* 0x000000ff3500728c */ /* 0x000fd2000bf05270 */
[----:B------:R-:W-:Y:S05]  /*77a0*/  BRA.U !UP0, `(.L_x_129) ;  /* 0x0000000108487547 */ /* 0x000fea000b800000 */
[----:B------:R-:W2:Y:S02]  /*77b0*/  LDCU.64 UR4, c[0x0][0x890] ;  /* 0x00011200ff0477ac */ /* 0x000ea40008000a00 */
[----:B--2---:R-:W-:-:S04]  /*77c0*/  UISETP.NE.U32.AND UP0, UPT, UR4, URZ, UPT ;  /* 0x000000ff0400728c */ /* 0x004fc8000bf05070 */
[----:B------:R-:W-:-:S09]  /*77d0*/  UISETP.NE.AND.EX UP0, UPT, UR5, URZ, UPT, UP0 ;  /* 0x000000ff0500728c */ /* 0x000fd2000bf05300 */
[----:B------:R-:W-:Y:S05]  /*77e0*/  BRA.U UP0, `(.L_x_130) ;  /* 0x00000001000c7547 */ /* 0x000fea000b800000 */
[----:B------:R-:W-:-:S13]  /*77f0*/  FSETP.NEU.AND P0, PT, R35, RZ, PT ;  /* 0x000000ff2300720b */ /* 0x000fda0003f0d000 */
[----:B------:R-:W-:Y:S05]  /*7800*/  @!P0 EXIT ;  /* 0x000000000000894d */ /* 0x000fea0003800000 */
[----:B------:R-:W-:Y:S05]  /*7810*/  BRA `(.L_x_129) ;  /* 0x00000000002c7947 */ /* 0x000fea0003800000 */
.L_x_130:
[----:B------:R-:W-:Y:S01]  /*7820*/  ISETP.NE.AND P0, PT, R77, RZ, PT ;  /* 0x000000ff4d00720c */ /* 0x000fe20003f05270 */
[----:B------:R-:W-:-:S12]  /*7830*/  BSSY.RECONVERGENT B0, `(.L_x_129) ;  /* 0x0000009000007945 */ /* 0x000fd80003800200 */
[----:B------:R-:W-:Y:S05]  /*7840*/  @P0 BRA `(.L_x_131) ;  /* 0x0000000000140947 */ /* 0x000fea0003800000 */
[----:B------:R-:W2:Y:S02]  /*7850*/  LDCU.64 UR4, c[0x0][0x888] ;  /* 0x00011100ff0477ac */ /* 0x000ea40008000a00 */
[----:B--2---:R-:W-:-:S04]  /*7860*/  ISETP.NE.U32.AND P0, PT, RZ, UR4, PT ;  /* 0x00000004ff007c0c */ /* 0x004fc8000bf05070 */
[----:B------:R-:W-:-:S13]  /*7870*/  ISETP.NE.AND.EX P0, PT, RZ, UR5, PT, P0 ;  /* 0x00000005ff007c0c */ /* 0x000fda000bf05300 */
[----:B------:R-:W-:Y:S05]  /*7880*/  @!P0 EXIT ;  /* 0x000000000000894d */ /* 0x000fea0003800000 */
[----:B------:R-:W-:Y:S05]  /*7890*/  BRA `(.L_x_132) ;  /* 0x0000000000087947 */ /* 0x000fea0003800000 */
.L_x_131:
[----:B------:R-:W-:-:S13]  /*78a0*/  FSETP.NEU.AND P0, PT, R35, RZ, PT ;  /* 0x000000ff2300720b */ /* 0x000fda0003f0d000 */
[----:B------:R-:W-:Y:S05]  /*78b0*/  @!P0 EXIT ;  /* 0x000000000000894d */ /* 0x000fea0003800000 */
.L_x_132:
[----:B------:R-:W-:Y:S05]  /*78c0*/  BSYNC.RECONVERGENT B0 ;  /* 0x0000000000007941 */ /* 0x000fea0003800200 */
.L_x_129:
[----:B------:R-:W-:Y:S01]  /*78d0*/  ULEA UR4, UR49, UR48, 0x3 ;  /* 0x0000003031047291 */ /* 0x000fe2000f8e18ff */
[----:B------:R-:W-:-:S04]  /*78e0*/  DEPBAR.LE SB0, 0x0 ;  /* 0x000080000000791a */ /* 0x000fc80000000000 */
[----:B------:R-:W-:-:S04]  /*78f0*/  UIADD3 UR4, UPT, UPT, UR4, 0x58, URZ ;  /* 0x0000005804047890 */ /* 0x000fc8000fffe0ff */
[----:B------:R-:W-:-:S09]  /*7900*/  UPRMT UR4, UR37, 0x654, UR4 ;  /* 0x0000065425047896 */ /* 0x000fd20008000004 */
[----:B------:R-:W-:Y:S01]  /*7910*/  SYNCS.ARRIVE.TRANS64.RED.A1T0 RZ, [UR4], RZ ;  /* 0x000000ffffff79a7 */ /* 0x000fe20008100404 */
[----:B------:R-:W-:Y:S05]  /*7920*/  EXIT ;  /* 0x000000000000794d */ /* 0x000fea0003800000 */
.L_x_24:
[----:B--2---:R2:W4:Y:S02]  /*7930*/  SYNCS.PHASECHK.TRANS64.TRYWAIT P0, [R3+URZ+0xf0], R2 ;  /* 0x0000f002030075a7 */ /* 0x00452400080011ff */
[----:B----4-:R-:W-:Y:S05]  /*7940*/  @!P0 NANOSLEEP.SYNCS 0x989680 ;  /* 0x009896800000895d */ /* 0x010fea0003900000 */
[----:B------:R-:W4:Y:S02]  /*7950*/  @!P0 SYNCS.PHASECHK.TRANS64 P0, [R3+URZ+0xf0], R2 ;  /* 0x0000f002030085a7 */ /* 0x000f2400080010ff */
[----:B----4-:R-:W-:Y:S05]  /*7960*/  @!P0 BRA `(.L_x_24) ;  /* 0xfffffffc00f08947 */ /* 0x010fea000383ffff */
[----:B------:R-:W-:Y:S05]  /*7970*/  BRA `(.L_x_133) ;  /* 0xffffff9c00a07947 */ /* 0x000fea000383ffff */
.L_x_27:
[----:B-1----:R-:W-:-:S07]  /*7980*/  MOV R2, UR33 ;  /* 0x0000002100027c02 */ /* 0x002fce0008000f00 */
.L_x_134:
[----:B-1----:R1:W2:Y:S02]  /*7990*/  SYNCS.PHASECHK.TRANS64.TRYWAIT P0, [R2+URZ+0x20], R5 ;  /* 0x00002005020075a7 */ /* 0x0022a400080011ff */
[----:B--2---:R-:W-:Y:S05]  /*79a0*/  @!P0 NANOSLEEP.SYNCS 0x989680 ;  /* 0x009896800000895d */ /* 0x004fea0003900000 */
[----:B------:R-:W2:Y:S02]  /*79b0*/  @!P0 SYNCS.PHASECHK.TRANS64 P0, [R2+URZ+0x20], R5 ;  /* 0x00002005020085a7 */ /* 0x000ea400080010ff */
[----:B--2---:R-:W-:Y:S05]  /*79c0*/  @!P0 BRA `(.L_x_134) ;  /* 0xfffffffc00f08947 */ /* 0x004fea000383ffff */
[----:B------:R-:W-:Y:S05]  /*79d0*/  BRA `(.L_x_26) ;  /* 0xffffffa000087947 */ /* 0x000fea000383ffff */
.L_x_34:
[----:B-1----:R-:W-:-:S07]  /*79e0*/  MOV R2, UR33 ;  /* 0x0000002100027c02 */ /* 0x002fce0008000f00 */
.L_x_135:
[----:B-1----:R1:W2:Y:S02]  /*79f0*/  SYNCS.PHASECHK.TRANS64.TRYWAIT P0, [R2+URZ+0x20], R5 ;  /* 0x00002005020075a7 */ /* 0x0022a400080011ff */
[----:B--2---:R-:W-:Y:S05]  /*7a00*/  @!P0 NANOSLEEP.SYNCS 0x989680 ;  /* 0x009896800000895d */ /* 0x004fea0003900000 */
[----:B------:R-:W2:Y:S02]  /*7a10*/  @!P0 SYNCS.PHASECHK.TRANS64 P0, [R2+URZ+0x20], R5 ;  /* 0x00002005020085a7 */ /* 0x000ea400080010ff */
[----:B--2---:R-:W-:Y:S05]  /*7a20*/  @!P0 BRA `(.L_x_135) ;  /* 0xfffffffc00f08947 */ /* 0x004fea000383ffff */
[----:B------:R-:W-:Y:S05]  /*7a30*/  BRA `(.L_x_33) ;  /* 0xffffffa000f47947 */ /* 0x000fea000383ffff */
.L_x_39:
[----:B-1----:R1:W2:Y:S02]  /*7a40*/  SYNCS.PHASECHK.TRANS64.TRYWAIT P0, [R2+URZ+0x80], R3 ;  /* 0x00008003020075a7 */ /* 0x0022a400080011ff */
[----:B--2---:R-:W-:Y:S05]  /*7a50*/  @!P0 NANOSLEEP.SYNCS 0x989680 ;  /* 0x009896800000895d */ /* 0x004fea0003900000 */
[----:B------:R-:W2:Y:S02]  /*7a60*/  @!P0 SYNCS.PHASECHK.TRANS64 P0, [R2+URZ+0x80], R3 ;  /* 0x00008003020085a7 */ /* 0x000ea400080010ff */
[----:B--2---:R-:W-:Y:S05]  /*7a70*/  @!P0 BRA `(.L_x_39) ;  /* 0xfffffffc00f08947 */ /* 0x004fea000383ffff */
[----:B------:R-:W-:Y:S05]  /*7a80*/  BRA `(.L_x_136) ;  /* 0xffffffa400c07947 */ /* 0x000fea000383ffff */
.L_x_43:
[----:B---3--:R-:W-:-:S07]  /*7a90*/  MOV R0, UR5 ;  /* 0x0000000500007c02 */ /* 0x008fce0008000f00 */
.L_x_137:
[----:B-1----:R1:W2:Y:S02]  /*7aa0*/  SYNCS.PHASECHK.TRANS64.TRYWAIT P0, [R0+URZ], R3 ;  /* 0x00000003000075a7 */ /* 0x0022a400080011ff */
[----:B--2---:R-:W-:Y:S05]  /*7ab0*/  @!P0 NANOSLEEP.SYNCS 0x989680 ;  /* 0x009896800000895d */ /* 0x004fea0003900000 */
[----:B------:R-:W2:Y:S02]  /*7ac0*/  @!P0 SYNCS.PHASECHK.TRANS64 P0, [R0+URZ], R3 ;  /* 0x00000003000085a7 */ /* 0x000ea400080010ff */
[----:B--2---:R-:W-:Y:S05]  /*7ad0*/  @!P0 BRA `(.L_x_137) ;  /* 0xfffffffc00f08947 */ /* 0x004fea000383ffff */
[----:B------:R-:W-:Y:S05]  /*7ae0*/  BRA `(.L_x_138) ;  /* 0xffffffac00307947 */ /* 0x000fea000383ffff */
.L_x_44:
[----:B---3--:R-:W-:-:S07]  /*7af0*/  MOV R0, UR5 ;  /* 0x0000000500007c02 */ /* 0x008fce0008000f00 */
.L_x_139:
[----:B-1----:R1:W2:Y:S02]  /*7b00*/  SYNCS.PHASECHK.TRANS64.TRYWAIT P0, [R0+URZ], R3 ;  /* 0x00000003000075a7 */ /* 0x0022a400080011ff */
[----:B--2---:R-:W-:Y:S05]  /*7b10*/  @!P0 NANOSLEEP.SYNCS 0x989680 ;  /* 0x009896800000895d */ /* 0x004fea0003900000 */
[----:B------:R-:W2:Y:S02]  /*7b20*/  @!P0 SYNCS.PHASECHK.TRANS64 P0, [R0+URZ], R3 ;  /* 0x00000003000085a7 */ /* 0x000ea400080010ff */
[----:B--2---:R-:W-:Y:S05]  /*7b30*/  @!P0 BRA `(.L_x_139) ;  /* 0xfffffffc00f08947 */ /* 0x004fea000383ffff */
[----:B------:R-:W-:Y:S05]  /*7b40*/  BRA `(.L_x_140) ;  /* 0xffffffac003c7947 */ /* 0x000fea000383ffff */
.L_x_45:
[----:B---3--:R-:W-:-:S07]  /*7b50*/  MOV R0, UR5 ;  /* 0x0000000500007c02 */ /* 0x008fce0008000f00 */
.L_x_141:
[----:B-1----:R1:W2:Y:S02]  /*7b60*/  SYNCS.PHASECHK.TRANS64.TRYWAIT P0, [R0+URZ], R3 ;  /* 0x00000003000075a7 */ /* 0x0022a400080011ff */
[----:B--2---:R-:W-:Y:S05]  /*7b70*/  @!P0 NANOSLEEP.SYNCS 0x989680 ;  /* 0x009896800000895d */ /* 0x004fea0003900000 */
[----:B------:R-:W2:Y:S02]  /*7b80*/  @!P0 SYNCS.PHASECHK.TRANS64 P0, [R0+URZ], R3 ;  /* 0x00000003000085a7 */ /* 0x000ea400080010ff */
[----:B--2---:R-:W-:Y:S05]  /*7b90*/  @!P0 BRA `(.L_x_141) ;  /* 0xfffffffc00f08947 */ /* 0x004fea000383ffff */
[----:B------:R-:W-:Y:S05]  /*7ba0*/  BRA `(.L_x_142) ;  /* 0xffffffac00487947 */ /* 0x000fea000383ffff */
.L_x_48:
[----:B-1----:R1:W2:Y:S02]  /*7bb0*/  SYNCS.PHASECHK.TRANS64.TRYWAIT P0, [R0+URZ+0xe0], R5 ;  /* 0x0000e005000075a7 */ /* 0x0022a400080011ff */
[----:B--2---:R-:W-:Y:S05]  /*7bc0*/  @!P0 NANOSLEEP.SYNCS 0x989680 ;  /* 0x009896800000895d */ /* 0x004fea0003900000 */
[----:B------:R-:W2:Y:S02]  /*7bd0*/  @!P0 SYNCS.PHASECHK.TRANS64 P0, [R0+URZ+0xe0], R5 ;  /* 0x0000e005000085a7 */ /* 0x000ea400080010ff */
[----:B--2---:R-:W-:Y:S05]  /*7be0*/  @!P0 BRA `(.L_x_48) ;  /* 0xfffffffc00f08947 */ /* 0x004fea000383ffff */
[----:B------:R-:W-:Y:S05]  /*7bf0*/  BRA `(.L_x_143) ;  /* 0xffffffac00a87947 */ /* 0x000fea000383ffff */
.L_x_49:
[----:B------:R-:W-:-:S07]  /*7c00*/  MOV R0, UR5 ;  /* 0x0000000500007c02 */ /* 0x000fce0008000f00 */
.L_x_144:
[----:B-1----:R1:W2:Y:S02]  /*7c10*/  SYNCS.PHASECHK.TRANS64.TRYWAIT P0, [R0+URZ+0x90], R7 ;  /* 0x00009007000075a7 */ /* 0x0022a400080011ff */
[----:B--2---:R-:W-:Y:S05]  /*7c20*/  @!P0 NANOSLEEP.SYNCS 0x989680 ;  /* 0x009896800000895d */ /* 0x004fea0003900000 */
[----:B------:R-:W2:Y:S02]  /*7c30*/  @!P0 SYNCS.PHASECHK.TRANS64 P0, [R0+URZ+0x90], R7 ;  /* 0x00009007000085a7 */ /* 0x000ea400080010ff */
[----:B--2---:R-:W-:Y:S05]  /*7c40*/  @!P0 BRA `(.L_x_144) ;  /* 0xfffffffc00f08947 */ /* 0x004fea000383ffff */
[----:B------:R-:W-:Y:S05]  /*7c50*/  BRA `(.L_x_145) ;  /* 0xffffffac00b87947 */ /* 0x000fea000383ffff */
.L_x_50:
[----:B-1----:R1:W2:Y:S02]  /*7c60*/  SYNCS.PHASECHK.TRANS64.TRYWAIT P1, [R0+URZ+0x80], R5 ;  /* 0x00008005000075a7 */ /* 0x0022a400080211ff */
[----:B--2---:R-:W-:Y:S05]  /*7c70*/  @!P1 NANOSLEEP.SYNCS 0x989680 ;  /* 0x009896800000995d */ /* 0x004fea0003900000 */
[----:B------:R-:W2:Y:S02]  /*7c80*/  @!P1 SYNCS.PHASECHK.TRANS64 P1, [R0+URZ+0x80], R5 ;  /* 0x00008005000095a7 */ /* 0x000ea400080210ff */
[----:B--2---:R-:W-:Y:S05]  /*7c90*/  @!P1 BRA `(.L_x_50) ;  /* 0xfffffffc00f09947 */ /* 0x004fea000383ffff */
[----:B------:R-:W-:Y:S05]  /*7ca0*/  BRA `(.L_x_146) ;  /* 0xffffffac00e87947 */ /* 0x000fea000383ffff */
.L_x_53:
[----:B------:R-:W-:-:S07]  /*7cb0*/  MOV R0, UR5 ;  /* 0x0000000500007c02 */ /* 0x000fce0008000f00 */
.L_x_147:
[----:B-1----:R1:W2:Y:S02]  /*7cc0*/  SYNCS.PHASECHK.TRANS64.TRYWAIT P0, [R0+URZ+0x90], R3 ;  /* 0x00009003000075a7 */ /* 0x0022a400080011ff */
[----:B--2---:R-:W-:Y:S05]  /*7cd0*/  @!P0 NANOSLEEP.SYNCS 0x989680 ;  /* 0x009896800000895d */ /* 0x004fea0003900000 */
[----:B------:R-:W2:Y:S02]  /*7ce0*/  @!P0 SYNCS.PHASECHK.TRANS64 P0, [R0+URZ+0x90], R3 ;  /* 0x00009003000085a7 */ /* 0x000ea400080010ff */
[----:B--2---:R-:W-:Y:S05]  /*7cf0*/  @!P0 BRA `(.L_x_147) ;  /* 0xfffffffc00f08947 */ /* 0x004fea000383ffff */
[----:B------:R-:W-:Y:S05]  /*7d00*/  BRA `(.L_x_52) ;  /* 0xffffffb0003c7947 */ /* 0x000fea000383ffff */
.L_x_62:
[----:B-1----:R-:W-:-:S04]  /*7d10*/  MOV R4, UR6 ;  /* 0x0000000600047c02 */ /* 0x002fc80008000f00 */
[----:B------:R1:W2:Y:S03]  /*7d20*/  SYNCS.PHASECHK.TRANS64.TRYWAIT P0, [R4+URZ+0x8], R5 ;  /* 0x00000805040075a7 */ /* 0x0002a600080011ff */
[----:B--2---:R-:W-:Y:S05]  /*7d30*/  @!P0 NANOSLEEP.SYNCS 0x989680 ;  /* 0x009896800000895d */ /* 0x004fea0003900000 */
[----:B------:R-:W2:Y:S02]  /*7d40*/  @!P0 SYNCS.PHASECHK.TRANS64 P0, [R4+URZ+0x8], R5 ;  /* 0x00000805040085a7 */ /* 0x000ea400080010ff */
[----:B--2---:R-:W-:Y:S05]  /*7d50*/  @!P0 BRA `(.L_x_62) ;  /* 0xfffffffc00ec8947 */ /* 0x004fea000383ffff */
[----:B------:R-:W-:Y:S05]  /*7d60*/  BRA `(.L_x_61) ;  /* 0xffffffb000f07947 */ /* 0x000fea000383ffff */
.L_x_64:
[----:B------:R-:W-:Y:S01]  /*7d70*/  BSSY B0, `(.L_x_148) ;  /* 0x0000006000007945 */ /* 0x000fe20003800000 */
[----:B------:R-:W-:-:S07]  /*7d80*/  MOV R15, 0xffffffff ;  /* 0xffffffff000f7802 */ /* 0x000fce0000000f00 */
[----:B-1---5:R-:W-:Y:S05]  /*7d90*/  WARPSYNC.COLLECTIVE R15, `(.L_x_149) ;  /* 0x000000000f0c7348 */ /* 0x022fea0003c00000 */
[----:B------:R-:W-:Y:S02]  /*7da0*/  ELECT P6, UR79, PT ;  /* 0x00000000004f782f */ /* 0x000fe400038c0000 */
[----:B------:R-:W-:Y:S01]  /*7db0*/  MOV R14, UR79 ;  /* 0x0000004f000e7c02 */ /* 0x000fe20008000f00 */
[----:B-1---5:R-:W-:Y:S10]  /*7dc0*/  ENDCOLLECTIVE ;  /* 0x000000000000791b */ /* 0x022ff40003800000 */
.L_x_149:
[----:B------:R-:W-:Y:S05]  /*7dd0*/  BSYNC B0 ;  /* 0x0000000000007941 */ /* 0x000fea0003800000 */
.L_x_148:
[----:B------:R-:W-:Y:S05]  /*7de0*/  BRA `(.L_x_150) ;  /* 0xffffffb400207947 */ /* 0x000fea000383ffff */
.L_x_66:
[----:B-1----:R-:W-:-:S04]  /*7df0*/  MOV R2, UR6 ;  /* 0x0000000600027c02 */ /* 0x002fc80008000f00 */
[----:B------:R1:W2:Y:S03]  /*7e00*/  SYNCS.PHASECHK.TRANS64.TRYWAIT P0, [R2+URZ+0x8], R3 ;  /* 0x00000803020075a7 */ /* 0x0002a600080011ff */
[----:B--2---:R-:W-:Y:S05]  /*7e10*/  @!P0 NANOSLEEP.SYNCS 0x989680 ;  /* 0x009896800000895d */ /* 0x004fea0003900000 */
[----:B------:R-:W2:Y:S02]  /*7e20*/  @!P0 SYNCS.PHASECHK.TRANS64 P0, [R2+URZ+0x8], R3 ;  /* 0x00000803020085a7 */ /* 0x000ea400080010ff */
[----:B--2---:R-:W-:Y:S05]  /*7e30*/  @!P0 BRA `(.L_x_66) ;  /* 0xfffffffc00ec8947 */ /* 0x004fea000383ffff */
[----:B------:R-:W-:Y:S05]  /*7e40*/  BRA `(.L_x_65) ;  /* 0xffffffb400247947 */ /* 0x000fea000383ffff */
.L_x_67:
[----:B-1----:R1:W2:Y:S02]  /*7e50*/  SYNCS.PHASECHK.TRANS64.TRYWAIT P0, [R0+URZ+0x80], R5 ;  /* 0x00008005000075a7 */ /* 0x0022a400080011ff */
[----:B--2---:R-:W-:Y:S05]  /*7e60*/  @!P0 NANOSLEEP.SYNCS 0x989680 ;  /* 0x009896800000895d */ /* 0x004fea0003900000 */
[----:B------:R-:W2:Y:S02]  /*7e70*/  @!P0 SYNCS.PHASECHK.TRANS64 P0, [R0+URZ+0x80], R5 ;  /* 0x00008005000085a7 */ /* 0x000ea400080010ff */
[----:B--2---:R-:W-:Y:S05]  /*7e80*/  @!P0 BRA `(.L_x_67) ;  /* 0xfffffffc00f08947 */ /* 0x004fea000383ffff */
[----:B------:R-:W-:Y:S05]  /*7e90*/  BRA `(.L_x_151) ;  /* 0xffffffb800307947 */ /* 0x000fea000383ffff */
.L_x_69:
[----:B------:R-:W-:-:S07]  /*7ea0*/  MOV R0, UR8 ;  /* 0x0000000800007c02 */ /* 0x000fce0008000f00 */
.L_x_152:
[----:B-1----:R1:W2:Y:S02]  /*7eb0*/  SYNCS.PHASECHK.TRANS64.TRYWAIT P0, [R0+URZ+0xc0], R5 ;  /* 0x0000c005000075a7 */ /* 0x0022a400080011ff */
[----:B--2---:R-:W-:Y:S05]  /*7ec0*/  @!P0 NANOSLEEP.SYNCS 0x989680 ;  /* 0x009896800000895d */ /* 0x004fea0003900000 */
[----:B------:R-:W2:Y:S02]  /*7ed0*/  @!P0 SYNCS.PHASECHK.TRANS64 P0, [R0+URZ+0xc0], R5 ;  /* 0x0000c005000085a7 */ /* 0x000ea400080010ff */
[----:B--2---:R-:W-:Y:S05]  /*7ee0*/  @!P0 BRA `(.L_x_152) ;  /* 0xfffffffc00f08947 */ /* 0x004fea000383ffff */
[----:B------:R-:W-:Y:S05]  /*7ef0*/  BRA `(.L_x_153) ;  /* 0xffffffb8007c7947 */ /* 0x000fea000383ffff */
.L_x_72:
[----:B------:R-:W-:Y:S07]  /*7f00*/  MOV R0, UR14 ;  /* 0x0000000e00007c02 */ /* 0x000fee0008000f00 */
.L_x_154:
[----:B-1----:R1:W2:Y:S02]  /*7f10*/  SYNCS.PHASECHK.TRANS64.TRYWAIT P0, [R0+URZ], R5 ;  /* 0x00000005000075a7 */ /* 0x0022a400080011ff */
[----:B--2---:R-:W-:Y:S05]  /*7f20*/  @!P0 NANOSLEEP.SYNCS 0x989680 ;  /* 0x009896800000895d */ /* 0x004fea0003900000 */
[----:B------:R-:W2:Y:S02]  /*7f30*/  @!P0 SYNCS.PHASECHK.TRANS64 P0, [R0+URZ], R5 ;  /* 0x00000005000085a7 */ /* 0x000ea400080010ff */
[----:B--2---:R-:W-:Y:S05]  /*7f40*/  @!P0 BRA `(.L_x_154) ;  /* 0xfffffffc00f08947 */ /* 0x004fea000383ffff */
[----:B------:R-:W-:Y:S05]  /*7f50*/  BRA `(.L_x_71) ;  /* 0xffffffb800907947 */ /* 0x000fea000383ffff */
.L_x_76:
[----:B-1----:R-:W-:-:S07]  /*7f60*/  MOV R0, UR8 ;  /* 0x0000000800007c02 */ /* 0x002fce0008000f00 */
.L_x_155:
[----:B-1----:R1:W2:Y:S02]  /*7f70*/  SYNCS.PHASECHK.TRANS64.TRYWAIT P0, [R0+URZ], R3 ;  /* 0x00000003000075a7 */ /* 0x0022a400080011ff */
[----:B--2---:R-:W-:Y:S05]  /*7f80*/  @!P0 NANOSLEEP.SYNCS 0x989680 ;  /* 0x009896800000895d */ /* 0x004fea0003900000 */
[----:B------:R-:W2:Y:S02]  /*7f90*/  @!P0 SYNCS.PHASECHK.TRANS64 P0, [R0+URZ], R3 ;  /* 0x00000003000085a7 */ /* 0x000ea400080010ff */
[----:B--2---:R-:W-:Y:S05]  /*7fa0*/  @!P0 BRA `(.L_x_155) ;  /* 0xfffffffc00f08947 */ /* 0x004fea000383ffff */
[----:B------:R-:W-:Y:S05]  /*7fb0*/  BRA `(.L_x_156) ;  /* 0xffffffbc00d47947 */ /* 0x000fea000383ffff */
.L_x_77:
[----:B------:R-:W-:-:S07]  /*7fc0*/  MOV R0, UR8 ;  /* 0x0000000800007c02 */ /* 0x000fce0008000f00 */
.L_x_157:
[----:B-1----:R1:W2:Y:S02]  /*7fd0*/  SYNCS.PHASECHK.TRANS64.TRYWAIT P0, [R0+URZ], R3 ;  /* 0x00000003000075a7 */ /* 0x0022a400080011ff */
[----:B--2---:R-:W-:Y:S05]  /*7fe0*/  @!P0 NANOSLEEP.SYNCS 0x989680 ;  /* 0x009896800000895d */ /* 0x004fea0003900000 */
[----:B------:R-:W2:Y:S02]  /*7ff0*/  @!P0 SYNCS.PHASECHK.TRANS64 P0, [R0+URZ], R3 ;  /* 0x00000003000085a7 */ /* 0x000ea400080010ff */
[----:B--2---:R-:W-:Y:S05]  /*8000*/  @!P0 BRA `(.L_x_157) ;  /* 0xfffffffc00f08947 */ /* 0x004fea000383ffff */
[----:B------:R-:W-:Y:S05]  /*8010*/  BRA `(.L_x_158) ;  /* 0xffffffbc00e07947 */ /* 0x000fea000383ffff */
.L_x_78:
[----:B------:R-:W-:-:S07]  /*8020*/  MOV R0, UR8 ;  /* 0x0000000800007c02 */ /* 0x000fce0008000f00 */
.L_x_159:
[----:B-1----:R1:W2:Y:S02]  /*8030*/  SYNCS.PHASECHK.TRANS64.TRYWAIT P0, [R0+URZ], R3 ;  /* 0x00000003000075a7 */ /* 0x0022a400080011ff */
[----:B--2---:R-:W-:Y:S05]  /*8040*/  @!P0 NANOSLEEP.SYNCS 0x989680 ;  /* 0x009896800000895d */ /* 0x004fea0003900000 */
[----:B------:R-:W2:Y:S02]  /*8050*/  @!P0 SYNCS.PHASECHK.TRANS64 P0, [R0+URZ], R3 ;  /* 0x00000003000085a7 */ /* 0x000ea400080010ff */
[----:B--2---:R-:W-:Y:S05]  /*8060*/  @!P0 BRA `(.L_x_159) ;  /* 0xfffffffc00f08947 */ /* 0x004fea000383ffff */
[----:B------:R-:W-:Y:S05]  /*8070*/  BRA `(.L_x_160) ;  /* 0xffffffbc00ec7947 */ /* 0x000fea000383ffff */
.L_x_81:
[----:B------:R-:W-:-:S07]  /*8080*/  MOV R0, UR7 ;  /* 0x0000000700007c02 */ /* 0x000fce0008000f00 */
.L_x_161:
[----:B-1----:R1:W2:Y:S02]  /*8090*/  SYNCS.PHASECHK.TRANS64.TRYWAIT P1, [R0+URZ+0x100], R3 ;  /* 0x00010003000075a7 */ /* 0x0022a400080211ff */
[----:B--2---:R-:W-:Y:S05]  /*80a0*/  @!P1 NANOSLEEP.SYNCS 0x989680 ;  /* 0x009896800000995d */ /* 0x004fea0003900000 */
[----:B------:R-:W2:Y:S02]  /*80b0*/  @!P1 SYNCS.PHASECHK.TRANS64 P1, [R0+URZ+0x100], R3 ;  /* 0x00010003000095a7 */ /* 0x000ea400080210ff */
[----:B--2---:R-:W-:Y:S05]  /*80c0*/  @!P1 BRA `(.L_x_161) ;  /* 0xfffffffc00f09947 */ /* 0x004fea000383ffff */
[----:B------:R-:W-:Y:S05]  /*80d0*/  BRA `(.L_x_162) ;  /* 0xffffffc000387947 */ /* 0x000fea000383ffff */
.L_x_86:
[----:B--2---:R2:W4:Y:S02]  /*80e0*/  SYNCS.PHASECHK.TRANS64.TRYWAIT P0, [R0+URZ+0x80], R3 ;  /* 0x00008003000075a7 */ /* 0x00452400080011ff */
[----:B----4-:R-:W-:Y:S05]  /*80f0*/  @!P0 NANOSLEEP.SYNCS 0x989680 ;  /* 0x009896800000895d */ /* 0x010fea0003900000 */
[----:B------:R-:W4:Y:S02]  /*8100*/  @!P0 SYNCS.PHASECHK.TRANS64 P0, [R0+URZ+0x80], R3 ;  /* 0x00008003000085a7 */ /* 0x000f2400080010ff */
[----:B----4-:R-:W-:Y:S05]  /*8110*/  @!P0 BRA `(.L_x_86) ;  /* 0xfffffffc00f08947 */ /* 0x010fea000383ffff */
[----:B------:R-:W-:Y:S05]  /*8120*/  BRA `(.L_x_163) ;  /* 0xffffffc4003c7947 */ /* 0x000fea000383ffff */
.L_x_89:
[----:B------:R-:W-:Y:S07]  /*8130*/  MOV R0, UR6 ;  /* 0x0000000600007c02 */ /* 0x000fee0008000f00 */
.L_x_164:
[----:B--2---:R2:W4:Y:S02]  /*8140*/  SYNCS.PHASECHK.TRANS64.TRYWAIT P0, [R0+URZ+0x78], R3 ;  /* 0x00007803000075a7 */ /* 0x00452400080011ff */
[----:B----4-:R-:W-:Y:S05]  /*8150*/  @!P0 NANOSLEEP.SYNCS 0x989680 ;  /* 0x009896800000895d */ /* 0x010fea0003900000 */
[----:B------:R-:W4:Y:S02]  /*8160*/  @!P0 SYNCS.PHASECHK.TRANS64 P0, [R0+URZ+0x78], R3 ;  /* 0x00007803000085a7 */ /* 0x000f2400080010ff */
[----:B----4-:R-:W-:Y:S05]  /*8170*/  @!P0 BRA `(.L_x_164) ;  /* 0xfffffffc00f08947 */ /* 0x010fea000383ffff */
[----:B------:R-:W-:Y:S05]  /*8180*/  BRA `(.L_x_88) ;  /* 0xffffffc8001c7947 */ /* 0x000fea000383ffff */
.L_x_92:
[----:B------:R-:W-:Y:S07]  /*8190*/  MOV R0, UR15 ;  /* 0x0000000f00007c02 */ /* 0x000fee0008000f00 */
.L_x_165:
[----:B-1----:R1:W2:Y:S02]  /*81a0*/  SYNCS.PHASECHK.TRANS64.TRYWAIT P0, [R0+URZ+0x58], R3 ;  /* 0x00005803000075a7 */ /* 0x0022a400080011ff */
[----:B--2---:R-:W-:Y:S05]  /*81b0*/  @!P0 NANOSLEEP.SYNCS 0x989680 ;  /* 0x009896800000895d */ /* 0x004fea0003900000 */
[----:B------:R-:W2:Y:S02]  /*81c0*/  @!P0 SYNCS.PHASECHK.TRANS64 P0, [R0+URZ+0x58], R3 ;  /* 0x00005803000085a7 */ /* 0x000ea400080010ff */
[----:B--2---:R-:W-:Y:S05]  /*81d0*/  @!P0 BRA `(.L_x_165) ;  /* 0xfffffffc00f08947 */ /* 0x004fea000383ffff */
[----:B------:R-:W-:Y:S05]  /*81e0*/  BRA `(.L_x_166) ;  /* 0xffffffc800947947 */ /* 0x000fea000383ffff */
.L_x_93:
[----:B------:R-:W-:Y:S07]  /*81f0*/  MOV R3, UR13 ;  /* 0x0000000d00037c02 */ /* 0x000fee0008000f00 */
.L_x_167:
[----:B-1----:R1:W2:Y:S02]  /*8200*/  SYNCS.PHASECHK.TRANS64.TRYWAIT P0, [R3+URZ+0x58], R12 ;  /* 0x0000580c030075a7 */ /* 0x0022a400080011ff */
[----:B--2---:R-:W-:Y:S05]  /*8210*/  @!P0 NANOSLEEP.SYNCS 0x989680 ;  /* 0x009896800000895d */ /* 0x004fea0003900000 */
[----:B------:R-:W2:Y:S02]  /*8220*/  @!P0 SYNCS.PHASECHK.TRANS64 P0, [R3+URZ+0x58], R12 ;  /* 0x0000580c030085a7 */ /* 0x000ea400080010ff */
[----:B--2---:R-:W-:Y:S05]  /*8230*/  @!P0 BRA `(.L_x_167) ;  /* 0xfffffffc00f08947 */ /* 0x004fea000383ffff */
[----:B------:R-:W-:Y:S05]  /*8240*/  BRA `(.L_x_168) ;  /* 0xffffffcc00507947 */ /* 0x000fea000383ffff */
.L_x_95:
[----:B------:R-:W-:-:S07]  /*8250*/  MOV R0, UR4 ;  /* 0x0000000400007c02 */ /* 0x000fce0008000f00 */
.L_x_169:
[----:B-1----:R1:W4:Y:S02]  /*8260*/  SYNCS.PHASECHK.TRANS64.TRYWAIT P0, [R0+URZ], R3 ;  /* 0x00000003000075a7 */ /* 0x00232400080011ff */
[----:B----4-:R-:W-:Y:S05]  /*8270*/  @!P0 NANOSLEEP.SYNCS 0x989680 ;  /* 0x009896800000895d */ /* 0x010fea0003900000 */
[----:B------:R-:W4:Y:S02]  /*8280*/  @!P0 SYNCS.PHASECHK.TRANS64 P0, [R0+URZ], R3 ;  /* 0x00000003000085a7 */ /* 0x000f2400080010ff */
[----:B----4-:R-:W-:Y:S05]  /*8290*/  @!P0 BRA `(.L_x_169) ;  /* 0xfffffffc00f08947 */ /* 0x010fea000383ffff */
[----:B------:R-:W-:Y:S05]  /*82a0*/  BRA `(.L_x_170) ;  /* 0xffffffcc00f87947 */ /* 0x000fea000383ffff */
.L_x_96:
[----:B------:R-:W-:-:S07]  /*82b0*/  MOV R0, UR4 ;  /* 0x0000000400007c02 */ /* 0x000fce0008000f00 */
.L_x_171:
[----:B-1----:R1:W4:Y:S02]  /*82c0*/  SYNCS.PHASECHK.TRANS64.TRYWAIT P0, [R0+URZ], R3 ;  /* 0x00000003000075a7 */ /* 0x00232400080011ff */
[----:B----4-:R-:W-:Y:S05]  /*82d0*/  @!P0 NANOSLEEP.SYNCS 0x989680 ;  /* 0x009896800000895d */ /* 0x010fea0003900000 */
[----:B------:R-:W4:Y:S02]  /*82e0*/  @!P0 SYNCS.PHASECHK.TRANS64 P0, [R0+URZ], R3 ;  /* 0x00000003000085a7 */ /* 0x000f2400080010ff */
[----:B----4-:R-:W-:Y:S05]  /*82f0*/  @!P0 BRA `(.L_x_171) ;  /* 0xfffffffc00f08947 */ /* 0x010fea000383ffff */
[----:B------:R-:W-:Y:S05]  /*8300*/  BRA `(.L_x_172) ;  /* 0xffffffd000047947 */ /* 0x000fea000383ffff */
.L_x_98:
[----:B--2---:R2:W4:Y:S02]  /*8310*/  SYNCS.PHASECHK.TRANS64.TRYWAIT P0, [R0+URZ+0x80], R3 ;  /* 0x00008003000075a7 */ /* 0x00452400080011ff */
[----:B----4-:R-:W-:Y:S05]  /*8320*/  @!P0 NANOSLEEP.SYNCS 0x989680 ;  /* 0x009896800000895d */ /* 0x010fea0003900000 */
[----:B------:R-:W4:Y:S02]  /*8330*/  @!P0 SYNCS.PHASECHK.TRANS64 P0, [R0+URZ+0x80], R3 ;  /* 0x00008003000085a7 */ /* 0x000f2400080010ff */
[----:B----4-:R-:W-:Y:S05]  /*8340*/  @!P0 BRA `(.L_x_98) ;  /* 0xfffffffc00f08947 */ /* 0x010fea000383ffff */
[----:B------:R-:W-:Y:S05]  /*8350*/  BRA `(.L_x_173) ;  /* 0xffffffd000e87947 */ /* 0x000fea000383ffff */
.L_x_108:
[----:B-1----:R1:W3:Y:S02]  /*8360*/  SYNCS.PHASECHK.TRANS64.TRYWAIT P1, [R0+URZ+0x40], R5 ;  /* 0x00004005000075a7 */ /* 0x0022e400080211ff */
[----:B---3--:R-:W-:Y:S05]  /*8370*/  @!P1 NANOSLEEP.SYNCS 0x989680 ;  /* 0x009896800000995d */ /* 0x008fea0003900000 */
[----:B------:R-:W3:Y:S02]  /*8380*/  @!P1 SYNCS.PHASECHK.TRANS64 P1, [R0+URZ+0x40], R5 ;  /* 0x00004005000095a7 */ /* 0x000ee400080210ff */
[----:B---3--:R-:W-:Y:S05]  /*8390*/  @!P1 BRA `(.L_x_108) ;  /* 0xfffffffc00f09947 */ /* 0x008fea000383ffff */
[----:B------:R-:W-:Y:S05]  /*83a0*/  BRA `(.L_x_107) ;  /* 0xffffffe000007947 */ /* 0x000fea000383ffff */
.L_x_110:
[----:B-1----:R1:W4:Y:S02]  /*83b0*/  SYNCS.PHASECHK.TRANS64.TRYWAIT P0, [R76+URZ+0xa0], R3 ;  /* 0x0000a0034c0075a7 */ /* 0x00232400080011ff */
[----:B----4-:R-:W-:Y:S05]  /*83c0*/  @!P0 NANOSLEEP.SYNCS 0x989680 ;  /* 0x009896800000895d */ /* 0x010fea0003900000 */
[----:B------:R-:W4:Y:S02]  /*83d0*/  @!P0 SYNCS.PHASECHK.TRANS64 P0, [R76+URZ+0xa0], R3 ;  /* 0x0000a0034c0085a7 */ /* 0x000f2400080010ff */
[----:B----4-:R-:W-:Y:S05]  /*83e0*/  @!P0 BRA `(.L_x_110) ;  /* 0xfffffffc00f08947 */ /* 0x010fea000383ffff */
[----:B------:R-:W-:Y:S05]  /*83f0*/  BRA `(.L_x_109) ;  /* 0xffffffe000307947 */ /* 0x000fea000383ffff */
.L_x_121:
[----:B--2---:R2:W3:Y:S02]  /*8400*/  SYNCS.PHASECHK.TRANS64.TRYWAIT P0, [R2+URZ+0x40], R83 ;  /* 0x00004053020075a7 */ /* 0x0044e400080011ff */
[----:B---3--:R-:W-:Y:S05]  /*8410*/  @!P0 NANOSLEEP.SYNCS 0x989680 ;  /* 0x009896800000895d */ /* 0x008fea0003900000 */
[----:B------:R-:W3:Y:S02]  /*8420*/  @!P0 SYNCS.PHASECHK.TRANS64 P0, [R2+URZ+0x40], R83 ;  /* 0x00004053020085a7 */ /* 0x000ee400080010ff */
[----:B---3--:R-:W-:Y:S05]  /*8430*/  @!P0 BRA `(.L_x_121) ;  /* 0xfffffffc00f08947 */ /* 0x008fea000383ffff */
[----:B------:R-:W-:Y:S05]  /*8440*/  BRA `(.L_x_120) ;  /* 0xffffffe800547947 */ /* 0x000fea000383ffff */
        .weak           $__internal_0_$__cuda_sm10x_tcgen05_guardrail_trap_col_being_dealloced_not_returned_by_alloc
        .type           $__internal_0_$__cuda_sm10x_tcgen05_guardrail_trap_col_being_dealloced_not_returned_by_alloc,@function
        .size           $__internal_0_$__cuda_sm10x_tcgen05_guardrail_trap_col_being_dealloced_not_returned_by_alloc,($__internal_1_$__cuda_sm10x_tcgen05_guardrail_trap_phase_invalid_during_alloc - $__internal_0_$__cuda_sm10x_tcgen05_guardrail_trap_col_being_dealloced_not_returned_by_alloc)
$__internal_0_$__cuda_sm10x_tcgen05_guardrail_trap_col_being_dealloced_not_returned_by_alloc:
[----:B------:R-:W-:Y:S05]  /*8450*/  BPT.TRAP 0x1 ;  /* 0x000000040000795c */ /* 0x000fea0000300000 */
[----:B------:R-:W-:-:S04]  /*8460*/  HFMA2 R3, -RZ, RZ, 0, 0 ;  /* 0x00000000ff037431 */ /* 0x000fc800000001ff */
[----:B------:R-:W-:Y:S05]  /*8470*/  RET.REL.NODEC R2 `(_ZN7cutlass13device_kernelINS_4gemm6kernel13GemmUniversalIN4cute5tupleIJiiiiEEENS1_10collective13CollectiveMmaINS1_35MainloopSm100TmaUmmaWarpSpecializedILi4ELi2ELi4ENS5_IJNS4_1CILi2EEENSA_ILi1EEESC_EEEEENS5_IJNSA_ILi128EEENSA_ILi64EEESF_EEENS_10bfloat16_tENS5_IJlSC_lEEESI_SJ_NS4_8TiledMMAINS4_8MMA_AtomIJNS4_26SM100_MMA_F16BF16_2x1SM_SSISI_SI_fLi128ELi64ELNS4_4UMMA5MajorE0ELSO_0ELNSN_7ScaleInE0ELSP_0EEEEEENS4_6LayoutINS5_IJSC_SC_SC_EEENS5_IJNSA_ILi0EEESU_SU_EEEEENS5_IJNS4_10UnderscoreESX_SX_EEEEENS4_18SM100_TMA_2SM_LOADENS4_14ComposedLayoutINS4_7SwizzleILi3ELi4ELi3EEENS4_18smem_ptr_flag_bitsILi16EEENSS_INS5_IJNSA_ILi8EEESG_EEENS5_IJSG_SC_EEEEEEEvNS4_8identityES10_S1A_vS1B_EENS_8epilogue10collective18CollectiveEpilogueINS1D_23Sm100TmaWarpSpecializedILi3ELi2ELi16ELb1ELb0EEEJNS5_IJSG_SG_SF_EEENS5_IJNSS_ISG_SC_EENSS_INS5_IJNSA_ILi16EEESB_EEENS5_IJSC_NSA_ILi32EEEEEEEEEEESI_SJ_SI_SJ_NS1D_6fusion15FusionCallbacksIS1H_NS1Q_17LinearCombinationISI_fSI_fLNS_15FloatRoundStyleE2EEES1I_S1P_JEEENS4_5SM1004TMEM4LOAD26SM100_TMEM_LOAD_32dp32b16xENS4_13SM90_TMA_LOADENS11_INS12_ILi1ELi4ELi3EEES15_NSS_INS5_IJS16_S1K_EEENS5_IJS1K_SC_EEEEEEENS4_39AutoVectorizingCopyWithAssumedAlignmentILi128EEENS4_14SM90_TMA_STOREES25_S27_S27_EEEvvEEEEvNT_6ParamsE) ;  /* 0xffffff7802e07950 */ /* 0x000fea0003c3ffff */
        .weak           $__internal_1_$__cuda_sm10x_tcgen05_guardrail_trap_phase_invalid_during_alloc
        .type           $__internal_1_$__cuda_sm10x_tcgen05_guardrail_trap_phase_invalid_during_alloc,@function
        .size           $__internal_1_$__cuda_sm10x_tcgen05_guardrail_trap_phase_invalid_during_alloc,($__internal_2_$__cuda_sm10x_tcgen05_guardrail_trap_unallocated_columns_being_dealloced - $__internal_1_$__cuda_sm10x_tcgen05_guardrail_trap_phase_invalid_during_alloc)
$__internal_1_$__cuda_sm10x_tcgen05_guardrail_trap_phase_invalid_during_alloc:
[----:B------:R-:W-:Y:S05]  /*8480*/  BPT.TRAP 0x1 ;  /* 0x000000040000795c */ /* 0x000fea0000300000 */
[----:B------:R-:W-:-:S04]  /*8490*/  MOV R3, 0x0 ;  /* 0x0000000000037802 */ /* 0x000fc80000000f00 */
[----:B------:R-:W-:Y:S05]  /*84a0*/  RET.REL.NODEC R2 `(_ZN7cutlass13device_kernelINS_4gemm6kernel13GemmUniversalIN4cute5tupleIJiiiiEEENS1_10collective13CollectiveMmaINS1_35MainloopSm100TmaUmmaWarpSpecializedILi4ELi2ELi4ENS5_IJNS4_1CILi2EEENSA_ILi1EEESC_EEEEENS5_IJNSA_ILi128EEENSA_ILi64EEESF_EEENS_10bfloat16_tENS5_IJlSC_lEEESI_SJ_NS4_8TiledMMAINS4_8MMA_AtomIJNS4_26SM100_MMA_F16BF16_2x1SM_SSISI_SI_fLi128ELi64ELNS4_4UMMA5MajorE0ELSO_0ELNSN_7ScaleInE0ELSP_0EEEEEENS4_6LayoutINS5_IJSC_SC_SC_EEENS5_IJNSA_ILi0EEESU_SU_EEEEENS5_IJNS4_10UnderscoreESX_SX_EEEEENS4_18SM100_TMA_2SM_LOADENS4_14ComposedLayoutINS4_7SwizzleILi3ELi4ELi3EEENS4_18smem_ptr_flag_bitsILi16EEENSS_INS5_IJNSA_ILi8EEESG_EEENS5_IJSG_SC_EEEEEEEvNS4_8identityES10_S1A_vS1B_EENS_8epilogue10collective18CollectiveEpilogueINS1D_23Sm100TmaWarpSpecializedILi3ELi2ELi16ELb1ELb0EEEJNS5_IJSG_SG_SF_EEENS5_IJNSS_ISG_SC_EENSS_INS5_IJNSA_ILi16EEESB_EEENS5_IJSC_NSA_ILi32EEEEEEEEEEESI_SJ_SI_SJ_NS1D_6fusion15FusionCallbacksIS1H_NS1Q_17LinearCombinationISI_fSI_fLNS_15FloatRoundStyleE2EEES1I_S1P_JEEENS4_5SM1004TMEM4LOAD26SM100_TMEM_LOAD_32dp32b16xENS4_13SM90_TMA_LOADENS11_INS12_ILi1ELi4ELi3EEES15_NSS_INS5_IJS16_S1K_EEENS5_IJS1K_SC_EEEEEEENS4_39AutoVectorizingCopyWithAssumedAlignmentILi128EEENS4_14SM90_TMA_STOREES25_S27_S27_EEEvvEEEEvNT_6ParamsE) ;  /* 0xffffff7802d47950 */ /* 0x000fea0003c3ffff */
        .weak           $__internal_2_$__cuda_sm10x_tcgen05_guardrail_trap_unallocated_columns_being_dealloced
        .type           $__internal_2_$__cuda_sm10x_tcgen05_guardrail_trap_unallocated_columns_being_dealloced,@function
        .size           $__internal_2_$__cuda_sm10x_tcgen05_guardrail_trap_unallocated_columns_being_dealloced,(.L_x_175 - $__internal_2_$__cuda_sm10x_tcgen05_guardrail_trap_unallocated_columns_being_dealloced)
$__internal_2_$__cuda_sm10x_tcgen05_guardrail_trap_unallocated_columns_being_dealloced:
[----:B------:R-:W-:Y:S05]  /*84b0*/  BPT.TRAP 0x1 ;  /* 0x000000040000795c */ /* 0x000fea0000300000 */
[----:B------:R-:W-:-:S04]  /*84c0*/  HFMA2 R3, -RZ, RZ, 0, 0 ;  /* 0x00000000ff037431 */ /* 0x000fc800000001ff */
[----:B------:R-:W-:Y:S05]  /*84d0*/  RET.REL.NODEC R2 `(_ZN7cutlass13device_kernelINS_4gemm6kernel13GemmUniversalIN4cute5tupleIJiiiiEEENS1_10collective13CollectiveMmaINS1_35MainloopSm100TmaUmmaWarpSpecializedILi4ELi2ELi4ENS5_IJNS4_1CILi2EEENSA_ILi1EEESC_EEEEENS5_IJNSA_ILi128EEENSA_ILi64EEESF_EEENS_10bfloat16_tENS5_IJlSC_lEEESI_SJ_NS4_8TiledMMAINS4_8MMA_AtomIJNS4_26SM100_MMA_F16BF16_2x1SM_SSISI_SI_fLi128ELi64ELNS4_4UMMA5MajorE0ELSO_0ELNSN_7ScaleInE0ELSP_0EEEEEENS4_6LayoutINS5_IJSC_SC_SC_EEENS5_IJNSA_ILi0EEESU_SU_EEEEENS5_IJNS4_10UnderscoreESX_SX_EEEEENS4_18SM100_TMA_2SM_LOADENS4_14ComposedLayoutINS4_7SwizzleILi3ELi4ELi3EEENS4_18smem_ptr_flag_bitsILi16EEENSS_INS5_IJNSA_ILi8EEESG_EEENS5_IJSG_SC_EEEEEEEvNS4_8identityES10_S1A_vS1B_EENS_8epilogue10collective18CollectiveEpilogueINS1D_23Sm100TmaWarpSpecializedILi3ELi2ELi16ELb1ELb0EEEJNS5_IJSG_SG_SF_EEENS5_IJNSS_ISG_SC_EENSS_INS5_IJNSA_ILi16EEESB_EEENS5_IJSC_NSA_ILi32EEEEEEEEEEESI_SJ_SI_SJ_NS1D_6fusion15FusionCallbacksIS1H_NS1Q_17LinearCombinationISI_fSI_fLNS_15FloatRoundStyleE2EEES1I_S1P_JEEENS4_5SM1004TMEM4LOAD26SM100_TMEM_LOAD_32dp32b16xENS4_13SM90_TMA_LOADENS11_INS12_ILi1ELi4ELi3EEES15_NSS_INS5_IJS16_S1K_EEENS5_IJS1K_SC_EEEEEEENS4_39AutoVectorizingCopyWithAssumedAlignmentILi128EEENS4_14SM90_TMA_STOREES25_S27_S27_EEEvvEEEEvNT_6ParamsE) ;  /* 0xffffff7802c87950 */ /* 0x000fea0003c3ffff */
.L_x_174:
[----:B------:R-:W-:-:S00]  /*84e0*/  BRA `(.L_x_174) ;  /* 0xfffffffc00fc7947 */ /* 0x000fc0000383ffff */
[----:B------:R-:W-:-:S00]  /*84f0*/  NOP ;  /* 0x0000000000007918 */ /* 0x000fc00000000000 */
        /* <DEDUP_REMOVED lines=8> */
.L_x_175:


//--------------------- .nv.global.init           --------------------------
	.section	.nv.global.init,"aw",@progbits
.nv.global.init:
	.type		$str$27,@object
	.size		$str$27,($str$28 - $str$27)
$str$27:
        /*0000*/ 	.byte	0x28, 0x61, 0x64, 0x64, 0x72, 0x65, 0x73, 0x73, 0x20, 0x26, 0x20, 0x6d, 0x61, 0x73, 0x6b, 0x29
        /*0010*/ 	.byte	0x20, 0x3d, 0x3d, 0x20, 0x30, 0x00
	.type		$str$28,@object
	.size		$str$28,($str$26 - $str$28)
$str$28:
        /*0016*/ 	.byte	0x2f, 0x74, 0x6d, 0x70, 0x2f, 0x63, 0x75, 0x74, 0x6c, 0x61, 0x73, 0x73, 0x5f, 0x73, 0x77, 0x65
        /*0026*/ 	.byte	0x65, 0x70, 0x5f, 0x73, 0x72, 0x63, 0x2f, 0x69, 0x6e, 0x63, 0x6c, 0x75, 0x64, 0x65, 0x2f, 0x63
        /*0036*/ 	.byte	0x75, 0x74, 0x65, 0x2f, 0x70, 0x6f, 0x69, 0x6e, 0x74, 0x65, 0x72, 0x5f, 0x66, 0x6c, 0x61, 0x67
        /*0046*/ 	.byte	0x67, 0x65, 0x64, 0x2e, 0x68, 0x70, 0x70, 0x00
	.type		$str$26,@object
	.size		$str$26,($str$25 - $str$26)
$str$26:
        /*004e*/ 	.byte	0x2f, 0x74, 0x6d, 0x70, 0x2f, 0x63, 0x75, 0x74, 0x6c, 0x61, 0x73, 0x73, 0x5f, 0x73, 0x77, 0x65
        /*005e*/ 	.byte	0x65, 0x70, 0x5f, 0x73, 0x72, 0x63, 0x2f, 0x69, 0x6e, 0x63, 0x6c, 0x75, 0x64, 0x65, 0x2f, 0x63
        /*006e*/ 	.byte	0x75, 0x74, 0x65, 0x2f, 0x61, 0x74, 0x6f, 0x6d, 0x2f, 0x63, 0x6f, 0x70, 0x79, 0x5f, 0x74, 0x72
        /*007e*/ 	.byte	0x61, 0x69, 0x74, 0x73, 0x5f, 0x73, 0x6d, 0x31, 0x30, 0x30, 0x2e, 0x68, 0x70, 0x70, 0x00
	.type		$str$25,@object
	.size		$str$25,(__unnamed_1 - $str$25)
$str$25:
        /*008d*/ 	.byte	0x28, 0x28, 0x75, 0x69, 0x6e, 0x74, 0x33, 0x32, 0x5f, 0x74, 0x28, 0x74, 0x68, 0x72, 0x65, 0x61
        /*009d*/ 	.byte	0x64, 0x49, 0x64, 0x78, 0x2e, 0x78, 0x29, 0x20, 0x2f, 0x20, 0x33, 0x32, 0x29, 0x20, 0x25, 0x20
        /*00ad*/ 	.byte	0x34, 0x29, 0x20, 0x3d, 0x3d, 0x20, 0x28, 0x28, 0x28, 0x74, 0x6d, 0x65, 0x6d, 0x5f, 0x61, 0x64
        /*00bd*/ 	.byte	0x64, 0x72, 0x20, 0x3e, 0x3e, 0x20, 0x31, 0x36, 0x29, 0x20, 0x2f, 0x20, 0x33, 0x32, 0x29, 0x20
        /*00cd*/ 	.byte	0x25, 0x20, 0x34, 0x29, 0x00
	.type		__unnamed_1,@object
	.size		__unnamed_1,(__unnamed_2 - __unnamed_1)
__unnamed_1:
        /*00d2*/ 	.byte	0x61, 0x75, 0x74, 0x6f, 0x20, 0x63, 0x75, 0x74, 0x65, 0x3a, 0x3a, 0x61, 0x73, 0x5f, 0x70, 0x6f
        /* <DEDUP_REMOVED lines=24> */
        /*0262*/ 	.byte	0x43, 0x3c, 0x32, 0x30, 0x34, 0x38, 0x3e, 0x3e, 0x3e, 0x3e, 0x5d, 0x00
	.type		__unnamed_2,@object
	.size		__unnamed_2,(.L_2 - __unnamed_2)
__unnamed_2:
        /* <DEDUP_REMOVED lines=40> */
        /*04ee*/ 	.byte	0x3a, 0x3a, 0x43, 0x3c, 0x30, 0x3e, 0x3e, 0x3e, 0x3e, 0x5d, 0x00
.L_2:


//--------------------- .nv.shared._ZN7cutlass13device_kernelINS_4gemm6kernel13GemmUniversalIN4cute5tupleIJiiiiEEENS1_10collective13CollectiveMmaINS1_35MainloopSm100TmaUmmaWarpSpecializedILi4ELi2ELi4ENS5_IJNS4_1CILi2EEENSA_ILi1EEESC_EEEEENS5_IJNSA_ILi128EEENSA_ILi64EEESF_EEENS_10bfloat16_tENS5_IJlSC_lEEESI_SJ_NS4_8TiledMMAINS4_8MMA_AtomIJNS4_26SM100_MMA_F16BF16_2x1SM_SSISI_SI_fLi128ELi64ELNS4_4UMMA5MajorE0ELSO_0ELNSN_7ScaleInE0ELSP_0EEEEEENS4_6LayoutINS5_IJSC_SC_SC_EEENS5_IJNSA_ILi0EEESU_SU_EEEEENS5_IJNS4_10UnderscoreESX_SX_EEEEENS4_18SM100_TMA_2SM_LOADENS4_14ComposedLayoutINS4_7SwizzleILi3ELi4ELi3EEENS4_18smem_ptr_flag_bitsILi16EEENSS_INS5_IJNSA_ILi8EEESG_EEENS5_IJSG_SC_EEEEEEEvNS4_8identityES10_S1A_vS1B_EENS_8epilogue10collective18CollectiveEpilogueINS1D_23Sm100TmaWarpSpecializedILi3ELi2ELi16ELb1ELb0EEEJNS5_IJSG_SG_SF_EEENS5_IJNSS_ISG_SC_EENSS_INS5_IJNSA_ILi16EEESB_EEENS5_IJSC_NSA_ILi32EEEEEEEEEEESI_SJ_SI_SJ_NS1D_6fusion15FusionCallbacksIS1H_NS1Q_17LinearCombinationISI_fSI_fLNS_15FloatRoundStyleE2EEES1I_S1P_JEEENS4_5SM1004TMEM4LOAD26SM100_TMEM_LOAD_32dp32b16xENS4_13SM90_TMA_LOADENS11_INS12_ILi1ELi4ELi3EEES15_NSS_INS5_IJS16_S1K_EEENS5_IJS1K_SC_EEEEEEENS4_39AutoVectorizingCopyWithAssumedAlignmentILi128EEENS4_14SM90_TMA_STOREES25_S27_S27_EEEvvEEEEvNT_6ParamsE --------------------------
	.section	.nv.shared._ZN7cutlass13device_kernelINS_4gemm6kernel13GemmUniversalIN4cute5tupleIJiiiiEEENS1_10collective13CollectiveMmaINS1_35MainloopSm100TmaUmmaWarpSpecializedILi4ELi2ELi4ENS5_IJNS4_1CILi2EEENSA_ILi1EEESC_EEEEENS5_IJNSA_ILi128EEENSA_ILi64EEESF_EEENS_10bfloat16_tENS5_IJlSC_lEEESI_SJ_NS4_8TiledMMAINS4_8MMA_AtomIJNS4_26SM100_MMA_F16BF16_2x1SM_SSISI_SI_fLi128ELi64ELNS4_4UMMA5MajorE0ELSO_0ELNSN_7ScaleInE0ELSP_0EEEEEENS4_6LayoutINS5_IJSC_SC_SC_EEENS5_IJNSA_ILi0EEESU_SU_EEEEENS5_IJNS4_10UnderscoreESX_SX_EEEEENS4_18SM100_TMA_2SM_LOADENS4_14ComposedLayoutINS4_7SwizzleILi3ELi4ELi3EEENS4_18smem_ptr_flag_bitsILi16EEENSS_INS5_IJNSA_ILi8EEESG_EEENS5_IJSG_SC_EEEEEEEvNS4_8identityES10_S1A_vS1B_EENS_8epilogue10collective18CollectiveEpilogueINS1D_23Sm100TmaWarpSpecializedILi3ELi2ELi16ELb1ELb0EEEJNS5_IJSG_SG_SF_EEENS5_IJNSS_ISG_SC_EENSS_INS5_IJNSA_ILi16EEESB_EEENS5_IJSC_NSA_ILi32EEEEEEEEEEESI_SJ_SI_SJ_NS1D_6fusion15FusionCallbacksIS1H_NS1Q_17LinearCombinationISI_fSI_fLNS_15FloatRoundStyleE2EEES1I_S1P_JEEENS4_5SM1004TMEM4LOAD26SM100_TMEM_LOAD_32dp32b16xENS4_13SM90_TMA_LOADENS11_INS12_ILi1ELi4ELi3EEES15_NSS_INS5_IJS16_S1K_EEENS5_IJS1K_SC_EEEEEEENS4_39AutoVectorizingCopyWithAssumedAlignmentILi128EEENS4_14SM90_TMA_STOREES25_S27_S27_EEEvvEEEEvNT_6ParamsE,"aw",@nobits
	.sectionflags	@""
	.align	16
	.zero		1024


//--------------------- .nv.shared.reserved.0     --------------------------
	.section	.nv.shared.reserved.0,"aw",@nobits
	.weak		__nv_reservedSMEM_offset_0_alias
	.size		__nv_reservedSMEM_offset_0_alias, 0, 64
	.other		__nv_reservedSMEM_offset_0_alias,@"STO_CUDA_RESERVED_SHARED STV_DEFAULT"
__nv_reservedSMEM_offset_0_alias:
	.zero		0
.nv.shared.reserved.0:
	.zero		64
	.weak		__nv_reservedSMEM_tcgen05_partition
	.type		__nv_reservedSMEM_tcgen05_partition,@object
	.size		__nv_reservedSMEM_tcgen05_partition,(.L_0 - __nv_reservedSMEM_tcgen05_partition)
__nv_reservedSMEM_tcgen05_partition:
	.zero		32
.L_0:


//--------------------- .nv.global                --------------------------
	.section	.nv.global,"aw",@nobits
.nv.global:
	.type		_ZN39_INTERNAL_aa6994c8_4_k_cu_d7cc0033_87154cute1_E,@object
	.size		_ZN39_INTERNAL_aa6994c8_4_k_cu_d7cc0033_87154cute1_E,(_ZN39_INTERNAL_aa6994c8_4_k_cu_d7cc0033_87154cuda3std3__45__cpo6cbeginE - _ZN39_INTERNAL_aa6994c8_4_k_cu_d7cc0033_87154cute1_E)
_ZN39_INTERNAL_aa6994c8_4_k_cu_d7cc0033_87154cute1_E:
	.zero		1
	.type		_ZN39_INTERNAL_aa6994c8_4_k_cu_d7cc0033_87154cuda3std3__45__cpo6cbeginE,@object
	.size		_ZN39_INTERNAL_aa6994c8_4_k_cu_d7cc0033_87154cuda3std3__45__cpo6cbeginE,(_ZN39_INTERNAL_aa6994c8_4_k_cu_d7cc0033_87154cuda3std3__48in_placeE - _ZN39_INTERNAL_aa6994c8_4_k_cu_d7cc0033_87154cuda3std3__45__cpo6cbeginE)
_ZN39_INTERNAL_aa6994c8_4_k_cu_d7cc0033_87154cuda3std3__45__cpo6cbeginE:
	.zero		1
	.type		_ZN39_INTERNAL_aa6994c8_4_k_cu_d7cc0033_87154cuda3std3__48in_placeE,@object
	.size		_ZN39_INTERNAL_aa6994c8_4_k_cu_d7cc0033_87154cuda3std3__48in_placeE,(_ZN39_INTERNAL_aa6994c8_4_k_cu_d7cc0033_87154cuda3std6ranges3__45__cpo9iter_moveE - _ZN39_INTERNAL_aa6994c8_4_k_cu_d7cc0033_87154cuda3std3__48in_placeE)
_ZN39_INTERNAL_aa6994c8_4_k_cu_d7cc0033_87154cuda3std3__48in_placeE:
	.zero		1
	.type		_ZN39_INTERNAL_aa6994c8_4_k_cu_d7cc0033_87154cuda3std6ranges3__45__cpo9iter_moveE,@object
	.size		_ZN39_INTERNAL_aa6994c8_4_k_cu_d7cc0033_87154cuda3std6ranges3__45__cpo9iter_moveE,(_ZN39_INTERNAL_aa6994c8_4_k_cu_d7cc0033_87154cuda3std3__45__cpo5beginE - _ZN39_INTERNAL_aa6994c8_4_k_cu_d7cc0033_87154cuda3std6ranges3__45__cpo9iter_moveE)
_ZN39_INTERNAL_aa6994c8_4_k_cu_d7cc0033_87154cuda3std6ranges3__45__cpo9iter_moveE:
	.zero		1
	.type		_ZN39_INTERNAL_aa6994c8_4_k_cu_d7cc0033_87154cuda3std3__45__cpo5beginE,@object
	.size		_ZN39_INTERNAL_aa6994c8_4_k_cu_d7cc0033_87154cuda3std3__45__cpo5beginE,(_ZN39_INTERNAL_aa6994c8_4_k_cu_d7cc0033_87154cuda3std3__441_GLOBAL__N__aa6994c8_4_k_cu_d7cc0033_87156ignoreE - _ZN39_INTERNAL_aa6994c8_4_k_cu_d7cc0033_87154cuda3std3__45__cpo5beginE)
_ZN39_INTERNAL_aa6994c8_4_k_cu_d7cc0033_87154cuda3std3__45__cpo5beginE:
	.zero		1
	.type		_ZN39_INTERNAL_aa6994c8_4_k_cu_d7cc0033_87154cuda3std3__441_GLOBAL__N__aa6994c8_4_k_cu_d7cc0033_87156ignoreE,@object
	.size		_ZN39_INTERNAL_aa6994c8_4_k_cu_d7cc0033_87154cuda3std3__441_GLOBAL__N__aa6994c8_4_k_cu_d7cc0033_87156ignoreE,(_ZN39_INTERNAL_aa6994c8_4_k_cu_d7cc0033_87154cute7productE - _ZN39_INTERNAL_aa6994c8_4_k_cu_d7cc0033_87154cuda3std3__441_GLOBAL__N__aa6994c8_4_k_cu_d7cc0033_87156ignoreE)
_ZN39_INTERNAL_aa6994c8_4_k_cu_d7cc0033_87154cuda3std3__441_GLOBAL__N__aa6994c8_4_k_cu_d7cc0033_87156ignoreE:
	.zero		1
	.type		_ZN39_INTERNAL_aa6994c8_4_k_cu_d7cc0033_87154cute7productE,@object
	.size		_ZN39_INTERNAL_aa6994c8_4_k_cu_d7cc0033_87154cute7productE,(_ZN39_INTERNAL_aa6994c8_4_k_cu_d7cc0033_87154cuda3std3__45__cpo3endE - _ZN39_INTERNAL_aa6994c8_4_k_cu_d7cc0033_87154cute7productE)
_ZN39_INTERNAL_aa6994c8_4_k_cu_d7cc0033_87154cute7productE:
	.zero		1
	.type		_ZN39_INTERNAL_aa6994c8_4_k_cu_d7cc0033_87154cuda3std3__45__cpo3endE,@object
	.size		_ZN39_INTERNAL_aa6994c8_4_k_cu_d7cc0033_87154cuda3std3__45__cpo3endE,(_ZN39_INTERNAL_aa6994c8_4_k_cu_d7cc0033_87154cuda3std3__419piecewise_constructE - _ZN39_INTERNAL_aa6994c8_4_k_cu_d7cc0033_87154cuda3std3__45__cpo3endE)
_ZN39_INTERNAL_aa6994c8_4_k_cu_d7cc0033_87154cuda3std3__45__cpo3endE:
	.zero		1
	.type		_ZN39_INTERNAL_aa6994c8_4_k_cu_d7cc0033_87154cuda3std3__419piecewise_constructE,@object
	.size		_ZN39_INTERNAL_aa6994c8_4_k_cu_d7cc0033_87154cuda3std3__419piecewise_constructE,(_ZN39_INTERNAL_aa6994c8_4_k_cu_d7cc0033_87154cuda3std3__45__cpo4cendE - _ZN39_INTERNAL_aa6994c8_4_k_cu_d7cc0033_87154cuda3std3__419piecewise_constructE)
_ZN39_INTERNAL_aa6994c8_4_k_cu_d7cc0033_87154cuda3std3__419piecewise_constructE:
	.zero		1
	.type		_ZN39_INTERNAL_aa6994c8_4_k_cu_d7cc0033_87154cuda3std3__45__cpo4cendE,@object
	.size		_ZN39_INTERNAL_aa6994c8_4_k_cu_d7cc0033_87154cuda3std3__45__cpo4cendE,(_ZN39_INTERNAL_aa6994c8_4_k_cu_d7cc0033_87154cuda3std6ranges3__45__cpo4swapE - _ZN39_INTERNAL_aa6994c8_4_k_cu_d7cc0033_87154cuda3std3__45__cpo4cendE)
_ZN39_INTERNAL_aa6994c8_4_k_cu_d7cc0033_87154cuda3std3__45__cpo4cendE:
	.zero		1
	.type		_ZN39_INTERNAL_aa6994c8_4_k_cu_d7cc0033_87154cuda3std6ranges3__45__cpo4swapE,@object
	.size		_ZN39_INTERNAL_aa6994c8_4_k_cu_d7cc0033_87154cuda3std6ranges3__45__cpo4swapE,(.L_10 - _ZN39_INTERNAL_aa6994c8_4_k_cu_d7cc0033_87154cuda3std6ranges3__45__cpo4swapE)
_ZN39_INTERNAL_aa6994c8_4_k_cu_d7cc0033_87154cuda3std6ranges3__45__cpo4swapE:
	.zero		1
.L_10:


//--------------------- .nv.constant0._ZN7cutlass13device_kernelINS_4gemm6kernel13GemmUniversalIN4cute5tupleIJiiiiEEENS1_10collective13CollectiveMmaINS1_35MainloopSm100TmaUmmaWarpSpecializedILi4ELi2ELi4ENS5_IJNS4_1CILi2EEENSA_ILi1EEESC_EEEEENS5_IJNSA_ILi128EEENSA_ILi64EEESF_EEENS_10bfloat16_tENS5_IJlSC_lEEESI_SJ_NS4_8TiledMMAINS4_8MMA_AtomIJNS4_26SM100_MMA_F16BF16_2x1SM_SSISI_SI_fLi128ELi64ELNS4_4UMMA5MajorE0ELSO_0ELNSN_7ScaleInE0ELSP_0EEEEEENS4_6LayoutINS5_IJSC_SC_SC_EEENS5_IJNSA_ILi0EEESU_SU_EEEEENS5_IJNS4_10UnderscoreESX_SX_EEEEENS4_18SM100_TMA_2SM_LOADENS4_14ComposedLayoutINS4_7SwizzleILi3ELi4ELi3EEENS4_18smem_ptr_flag_bitsILi16EEENSS_INS5_IJNSA_ILi8EEESG_EEENS5_IJSG_SC_EEEEEEEvNS4_8identityES10_S1A_vS1B_EENS_8epilogue10collective18CollectiveEpilogueINS1D_23Sm100TmaWarpSpecializedILi3ELi2ELi16ELb1ELb0EEEJNS5_IJSG_SG_SF_EEENS5_IJNSS_ISG_SC_EENSS_INS5_IJNSA_ILi16EEESB_EEENS5_IJSC_NSA_ILi32EEEEEEEEEEESI_SJ_SI_SJ_NS1D_6fusion15FusionCallbacksIS1H_NS1Q_17LinearCombinationISI_fSI_fLNS_15FloatRoundStyleE2EEES1I_S1P_JEEENS4_5SM1004TMEM4LOAD26SM100_TMEM_LOAD_32dp32b16xENS4_13SM90_TMA_LOADENS11_INS12_ILi1ELi4ELi3EEES15_NSS_INS5_IJS16_S1K_EEENS5_IJS1K_SC_EEEEEEENS4_39AutoVectorizingCopyWithAssumedAlignmentILi128EEENS4_14SM90_TMA_STOREES25_S27_S27_EEEvvEEEEvNT_6ParamsE --------------------------
	.section	.nv.constant0._ZN7cutlass13device_kernelINS_4gemm6kernel13GemmUniversalIN4cute5tupleIJiiiiEEENS1_10collective13CollectiveMmaINS1_35MainloopSm100TmaUmmaWarpSpecializedILi4ELi2ELi4ENS5_IJNS4_1CILi2EEENSA_ILi1EEESC_EEEEENS5_IJNSA_ILi128EEENSA_ILi64EEESF_EEENS_10bfloat16_tENS5_IJlSC_lEEESI_SJ_NS4_8TiledMMAINS4_8MMA_AtomIJNS4_26SM100_MMA_F16BF16_2x1SM_SSISI_SI_fLi128ELi64ELNS4_4UMMA5MajorE0ELSO_0ELNSN_7ScaleInE0ELSP_0EEEEEENS4_6LayoutINS5_IJSC_SC_SC_EEENS5_IJNSA_ILi0EEESU_SU_EEEEENS5_IJNS4_10UnderscoreESX_SX_EEEEENS4_18SM100_TMA_2SM_LOADENS4_14ComposedLayoutINS4_7SwizzleILi3ELi4ELi3EEENS4_18smem_ptr_flag_bitsILi16EEENSS_INS5_IJNSA_ILi8EEESG_EEENS5_IJSG_SC_EEEEEEEvNS4_8identityES10_S1A_vS1B_EENS_8epilogue10collective18CollectiveEpilogueINS1D_23Sm100TmaWarpSpecializedILi3ELi2ELi16ELb1ELb0EEEJNS5_IJSG_SG_SF_EEENS5_IJNSS_ISG_SC_EENSS_INS5_IJNSA_ILi16EEESB_EEENS5_IJSC_NSA_ILi32EEEEEEEEEEESI_SJ_SI_SJ_NS1D_6fusion15FusionCallbacksIS1H_NS1Q_17LinearCombinationISI_fSI_fLNS_15FloatRoundStyleE2EEES1I_S1P_JEEENS4_5SM1004TMEM4LOAD26SM100_TMEM_LOAD_32dp32b16xENS4_13SM90_TMA_LOADENS11_INS12_ILi1ELi4ELi3EEES15_NSS_INS5_IJS16_S1K_EEENS5_IJS1K_SC_EEEEEEENS4_39AutoVectorizingCopyWithAssumedAlignmentILi128EEENS4_14SM90_TMA_STOREES25_S27_S27_EEEvvEEEEvNT_6ParamsE,"a",@progbits
	.sectionflags	@""
	.align	4
.nv.constant0._ZN7cutlass13device_kernelINS_4gemm6kernel13GemmUniversalIN4cute5tupleIJiiiiEEENS1_10collective13CollectiveMmaINS1_35MainloopSm100TmaUmmaWarpSpecializedILi4ELi2ELi4ENS5_IJNS4_1CILi2EEENSA_ILi1EEESC_EEEEENS5_IJNSA_ILi128EEENSA_ILi64EEESF_EEENS_10bfloat16_tENS5_IJlSC_lEEESI_SJ_NS4_8TiledMMAINS4_8MMA_AtomIJNS4_26SM100_MMA_F16BF16_2x1SM_SSISI_SI_fLi128ELi64ELNS4_4UMMA5MajorE0ELSO_0ELNSN_7ScaleInE0ELSP_0EEEEEENS4_6LayoutINS5_IJSC_SC_SC_EEENS5_IJNSA_ILi0EEESU_SU_EEEEENS5_IJNS4_10UnderscoreESX_SX_EEEEENS4_18SM100_TMA_2SM_LOADENS4_14ComposedLayoutINS4_7SwizzleILi3ELi4ELi3EEENS4_18smem_ptr_flag_bitsILi16EEENSS_INS5_IJNSA_ILi8EEESG_EEENS5_IJSG_SC_EEEEEEEvNS4_8identityES10_S1A_vS1B_EENS_8epilogue10collective18CollectiveEpilogueINS1D_23Sm100TmaWarpSpecializedILi3ELi2ELi16ELb1ELb0EEEJNS5_IJSG_SG_SF_EEENS5_IJNSS_ISG_SC_EENSS_INS5_IJNSA_ILi16EEESB_EEENS5_IJSC_NSA_ILi32EEEEEEEEEEESI_SJ_SI_SJ_NS1D_6fusion15FusionCallbacksIS1H_NS1Q_17LinearCombinationISI_fSI_fLNS_15FloatRoundStyleE2EEES1I_S1P_JEEENS4_5SM1004TMEM4LOAD26SM100_TMEM_LOAD_32dp32b16xENS4_13SM90_TMA_LOADENS11_INS12_ILi1ELi4ELi3EEES15_NSS_INS5_IJS16_S1K_EEENS5_IJS1K_SC_EEEEEEENS4_39AutoVectorizingCopyWithAssumedAlignmentILi128EEENS4_14SM90_TMA_STOREES25_S27_S27_EEEvvEEEEvNT_6ParamsE:
	.zero		2944


//--------------------- SYMBOLS --------------------------

	.type		.nv.reservedSmem.offset0,@object
	.size		.nv.reservedSmem.offset0,0x4
	.type		.nv.reservedSmem.cap,@object
	.size		.nv.reservedSmem.cap,0x4
	.type		__assertfail,@function
